//
// Generated by NVIDIA NVVM Compiler
//
// Compiler Build ID: CL-36424714
// Cuda compilation tools, release 13.0, V13.0.88
// Based on NVVM 20.0.0
//

.version 9.0
.target sm_100
.address_size 64

	// .globl	_Z11curand_initP17curandStateXORWOWj
.global .align 4 .b8 precalc_xorwow_matrix[102400];
.global .align 4 .b8 precalc_xorwow_offset_matrix[102400];
.global .align 4 .b8 mrg32k3aM1[2304];
.global .align 4 .b8 mrg32k3aM2[2304];
.global .align 4 .b8 mrg32k3aM1SubSeq[2016];
.global .align 4 .b8 mrg32k3aM2SubSeq[2016];
.global .align 4 .b8 mrg32k3aM1Seq[2304];
.global .align 4 .b8 mrg32k3aM2Seq[2304];
.const .align 8 .b8 __cr_lgamma_table[72];
// _ZZ8get_bestPiS_iE3arr has been demoted
// _ZZ8get_bestPiS_iE3pos has been demoted
// _ZZ9prefixsumPiiE3arr has been demoted

.visible .entry _Z11curand_initP17curandStateXORWOWj(
	.param .u64 .ptr .align 1 _Z11curand_initP17curandStateXORWOWj_param_0,
	.param .u32 _Z11curand_initP17curandStateXORWOWj_param_1
)
{
	.reg .pred 	%p<24>;
	.reg .b32 	%r<410>;
	.reg .b64 	%rd<18>;

	ld.param.u64 	%rd8, [_Z11curand_initP17curandStateXORWOWj_param_0];
	ld.param.u32 	%r182, [_Z11curand_initP17curandStateXORWOWj_param_1];
	cvta.to.global.u64 	%rd9, %rd8;
	mov.u32 	%r183, %ntid.x;
	mov.u32 	%r184, %ctaid.x;
	mov.u32 	%r185, %tid.x;
	mad.lo.s32 	%r186, %r183, %r184, %r185;
	add.s32 	%r187, %r182, %r186;
	cvt.s64.s32 	%rd17, %r186;
	mul.wide.s32 	%rd10, %r186, 48;
	add.s64 	%rd2, %rd9, %rd10;
	xor.b32  	%r188, %r187, -1429050551;
	mul.lo.s32 	%r189, %r188, 1099087573;
	add.s32 	%r190, %r189, -638133224;
	add.s32 	%r191, %r189, 123456789;
	st.global.v2.u32 	[%rd2], {%r190, %r191};
	xor.b32  	%r192, %r189, 362436069;
	mov.b32 	%r193, -123459836;
	st.global.v2.u32 	[%rd2+8], {%r192, %r193};
	add.s32 	%r194, %r189, 5783321;
	mov.b32 	%r195, -589760388;
	st.global.v2.u32 	[%rd2+16], {%r195, %r194};
	setp.eq.s32 	%p1, %r186, 0;
	@%p1 bra 	$L__BB0_42;
	mov.b32 	%r316, 0;
	mov.u64 	%rd12, precalc_xorwow_matrix;
$L__BB0_2:
	and.b64  	%rd4, %rd17, 3;
	setp.eq.s64 	%p2, %rd4, 0;
	@%p2 bra 	$L__BB0_41;
	mul.wide.u32 	%rd11, %r316, 3200;
	add.s64 	%rd5, %rd12, %rd11;
	cvt.u32.u64 	%r2, %rd4;
	mov.b32 	%r317, 0;
$L__BB0_4:
	mov.b32 	%r330, 0;
	mov.u32 	%r331, %r330;
	mov.u32 	%r332, %r330;
	mov.u32 	%r333, %r330;
	mov.u32 	%r334, %r330;
	mov.u32 	%r323, %r330;
$L__BB0_5:
	mul.wide.u32 	%rd13, %r323, 4;
	add.s64 	%rd14, %rd2, %rd13;
	ld.global.u32 	%r10, [%rd14+4];
	shl.b32 	%r11, %r323, 5;
	mov.b32 	%r329, 0;
$L__BB0_6:
	.pragma "nounroll";
	shr.u32 	%r200, %r10, %r329;
	and.b32  	%r201, %r200, 1;
	setp.eq.b32 	%p3, %r201, 1;
	not.pred 	%p4, %p3;
	add.s32 	%r202, %r11, %r329;
	mul.lo.s32 	%r203, %r202, 5;
	mul.wide.u32 	%rd15, %r203, 4;
	add.s64 	%rd6, %rd5, %rd15;
	@%p4 bra 	$L__BB0_8;
	ld.global.u32 	%r204, [%rd6];
	xor.b32  	%r334, %r334, %r204;
	ld.global.u32 	%r205, [%rd6+4];
	xor.b32  	%r333, %r333, %r205;
	ld.global.u32 	%r206, [%rd6+8];
	xor.b32  	%r332, %r332, %r206;
	ld.global.u32 	%r207, [%rd6+12];
	xor.b32  	%r331, %r331, %r207;
	ld.global.u32 	%r208, [%rd6+16];
	xor.b32  	%r330, %r330, %r208;
$L__BB0_8:
	and.b32  	%r210, %r200, 2;
	setp.eq.s32 	%p5, %r210, 0;
	@%p5 bra 	$L__BB0_10;
	ld.global.u32 	%r211, [%rd6+20];
	xor.b32  	%r334, %r334, %r211;
	ld.global.u32 	%r212, [%rd6+24];
	xor.b32  	%r333, %r333, %r212;
	ld.global.u32 	%r213, [%rd6+28];
	xor.b32  	%r332, %r332, %r213;
	ld.global.u32 	%r214, [%rd6+32];
	xor.b32  	%r331, %r331, %r214;
	ld.global.u32 	%r215, [%rd6+36];
	xor.b32  	%r330, %r330, %r215;
$L__BB0_10:
	and.b32  	%r217, %r200, 4;
	setp.eq.s32 	%p6, %r217, 0;
	@%p6 bra 	$L__BB0_12;
	ld.global.u32 	%r218, [%rd6+40];
	xor.b32  	%r334, %r334, %r218;
	ld.global.u32 	%r219, [%rd6+44];
	xor.b32  	%r333, %r333, %r219;
	ld.global.u32 	%r220, [%rd6+48];
	xor.b32  	%r332, %r332, %r220;
	ld.global.u32 	%r221, [%rd6+52];
	xor.b32  	%r331, %r331, %r221;
	ld.global.u32 	%r222, [%rd6+56];
	xor.b32  	%r330, %r330, %r222;
$L__BB0_12:
	and.b32  	%r224, %r200, 8;
	setp.eq.s32 	%p7, %r224, 0;
	@%p7 bra 	$L__BB0_14;
	ld.global.u32 	%r225, [%rd6+60];
	xor.b32  	%r334, %r334, %r225;
	ld.global.u32 	%r226, [%rd6+64];
	xor.b32  	%r333, %r333, %r226;
	ld.global.u32 	%r227, [%rd6+68];
	xor.b32  	%r332, %r332, %r227;
	ld.global.u32 	%r228, [%rd6+72];
	xor.b32  	%r331, %r331, %r228;
	ld.global.u32 	%r229, [%rd6+76];
	xor.b32  	%r330, %r330, %r229;
$L__BB0_14:
	and.b32  	%r231, %r200, 16;
	setp.eq.s32 	%p8, %r231, 0;
	@%p8 bra 	$L__BB0_16;
	ld.global.u32 	%r232, [%rd6+80];
	xor.b32  	%r334, %r334, %r232;
	ld.global.u32 	%r233, [%rd6+84];
	xor.b32  	%r333, %r333, %r233;
	ld.global.u32 	%r234, [%rd6+88];
	xor.b32  	%r332, %r332, %r234;
	ld.global.u32 	%r235, [%rd6+92];
	xor.b32  	%r331, %r331, %r235;
	ld.global.u32 	%r236, [%rd6+96];
	xor.b32  	%r330, %r330, %r236;
$L__BB0_16:
	and.b32  	%r238, %r200, 32;
	setp.eq.s32 	%p9, %r238, 0;
	@%p9 bra 	$L__BB0_18;
	ld.global.u32 	%r239, [%rd6+100];
	xor.b32  	%r334, %r334, %r239;
	ld.global.u32 	%r240, [%rd6+104];
	xor.b32  	%r333, %r333, %r240;
	ld.global.u32 	%r241, [%rd6+108];
	xor.b32  	%r332, %r332, %r241;
	ld.global.u32 	%r242, [%rd6+112];
	xor.b32  	%r331, %r331, %r242;
	ld.global.u32 	%r243, [%rd6+116];
	xor.b32  	%r330, %r330, %r243;
$L__BB0_18:
	and.b32  	%r245, %r200, 64;
	setp.eq.s32 	%p10, %r245, 0;
	@%p10 bra 	$L__BB0_20;
	ld.global.u32 	%r246, [%rd6+120];
	xor.b32  	%r334, %r334, %r246;
	ld.global.u32 	%r247, [%rd6+124];
	xor.b32  	%r333, %r333, %r247;
	ld.global.u32 	%r248, [%rd6+128];
	xor.b32  	%r332, %r332, %r248;
	ld.global.u32 	%r249, [%rd6+132];
	xor.b32  	%r331, %r331, %r249;
	ld.global.u32 	%r250, [%rd6+136];
	xor.b32  	%r330, %r330, %r250;
$L__BB0_20:
	and.b32  	%r252, %r200, 128;
	setp.eq.s32 	%p11, %r252, 0;
	@%p11 bra 	$L__BB0_22;
	ld.global.u32 	%r253, [%rd6+140];
	xor.b32  	%r334, %r334, %r253;
	ld.global.u32 	%r254, [%rd6+144];
	xor.b32  	%r333, %r333, %r254;
	ld.global.u32 	%r255, [%rd6+148];
	xor.b32  	%r332, %r332, %r255;
	ld.global.u32 	%r256, [%rd6+152];
	xor.b32  	%r331, %r331, %r256;
	ld.global.u32 	%r257, [%rd6+156];
	xor.b32  	%r330, %r330, %r257;
$L__BB0_22:
	and.b32  	%r259, %r200, 256;
	setp.eq.s32 	%p12, %r259, 0;
	@%p12 bra 	$L__BB0_24;
	ld.global.u32 	%r260, [%rd6+160];
	xor.b32  	%r334, %r334, %r260;
	ld.global.u32 	%r261, [%rd6+164];
	xor.b32  	%r333, %r333, %r261;
	ld.global.u32 	%r262, [%rd6+168];
	xor.b32  	%r332, %r332, %r262;
	ld.global.u32 	%r263, [%rd6+172];
	xor.b32  	%r331, %r331, %r263;
	ld.global.u32 	%r264, [%rd6+176];
	xor.b32  	%r330, %r330, %r264;
$L__BB0_24:
	and.b32  	%r266, %r200, 512;
	setp.eq.s32 	%p13, %r266, 0;
	@%p13 bra 	$L__BB0_26;
	ld.global.u32 	%r267, [%rd6+180];
	xor.b32  	%r334, %r334, %r267;
	ld.global.u32 	%r268, [%rd6+184];
	xor.b32  	%r333, %r333, %r268;
	ld.global.u32 	%r269, [%rd6+188];
	xor.b32  	%r332, %r332, %r269;
	ld.global.u32 	%r270, [%rd6+192];
	xor.b32  	%r331, %r331, %r270;
	ld.global.u32 	%r271, [%rd6+196];
	xor.b32  	%r330, %r330, %r271;
$L__BB0_26:
	and.b32  	%r273, %r200, 1024;
	setp.eq.s32 	%p14, %r273, 0;
	@%p14 bra 	$L__BB0_28;
	ld.global.u32 	%r274, [%rd6+200];
	xor.b32  	%r334, %r334, %r274;
	ld.global.u32 	%r275, [%rd6+204];
	xor.b32  	%r333, %r333, %r275;
	ld.global.u32 	%r276, [%rd6+208];
	xor.b32  	%r332, %r332, %r276;
	ld.global.u32 	%r277, [%rd6+212];
	xor.b32  	%r331, %r331, %r277;
	ld.global.u32 	%r278, [%rd6+216];
	xor.b32  	%r330, %r330, %r278;
$L__BB0_28:
	and.b32  	%r280, %r200, 2048;
	setp.eq.s32 	%p15, %r280, 0;
	@%p15 bra 	$L__BB0_30;
	ld.global.u32 	%r281, [%rd6+220];
	xor.b32  	%r334, %r334, %r281;
	ld.global.u32 	%r282, [%rd6+224];
	xor.b32  	%r333, %r333, %r282;
	ld.global.u32 	%r283, [%rd6+228];
	xor.b32  	%r332, %r332, %r283;
	ld.global.u32 	%r284, [%rd6+232];
	xor.b32  	%r331, %r331, %r284;
	ld.global.u32 	%r285, [%rd6+236];
	xor.b32  	%r330, %r330, %r285;
$L__BB0_30:
	and.b32  	%r287, %r200, 4096;
	setp.eq.s32 	%p16, %r287, 0;
	@%p16 bra 	$L__BB0_32;
	ld.global.u32 	%r288, [%rd6+240];
	xor.b32  	%r334, %r334, %r288;
	ld.global.u32 	%r289, [%rd6+244];
	xor.b32  	%r333, %r333, %r289;
	ld.global.u32 	%r290, [%rd6+248];
	xor.b32  	%r332, %r332, %r290;
	ld.global.u32 	%r291, [%rd6+252];
	xor.b32  	%r331, %r331, %r291;
	ld.global.u32 	%r292, [%rd6+256];
	xor.b32  	%r330, %r330, %r292;
$L__BB0_32:
	and.b32  	%r294, %r200, 8192;
	setp.eq.s32 	%p17, %r294, 0;
	@%p17 bra 	$L__BB0_34;
	ld.global.u32 	%r295, [%rd6+260];
	xor.b32  	%r334, %r334, %r295;
	ld.global.u32 	%r296, [%rd6+264];
	xor.b32  	%r333, %r333, %r296;
	ld.global.u32 	%r297, [%rd6+268];
	xor.b32  	%r332, %r332, %r297;
	ld.global.u32 	%r298, [%rd6+272];
	xor.b32  	%r331, %r331, %r298;
	ld.global.u32 	%r299, [%rd6+276];
	xor.b32  	%r330, %r330, %r299;
$L__BB0_34:
	and.b32  	%r301, %r200, 16384;
	setp.eq.s32 	%p18, %r301, 0;
	@%p18 bra 	$L__BB0_36;
	ld.global.u32 	%r302, [%rd6+280];
	xor.b32  	%r334, %r334, %r302;
	ld.global.u32 	%r303, [%rd6+284];
	xor.b32  	%r333, %r333, %r303;
	ld.global.u32 	%r304, [%rd6+288];
	xor.b32  	%r332, %r332, %r304;
	ld.global.u32 	%r305, [%rd6+292];
	xor.b32  	%r331, %r331, %r305;
	ld.global.u32 	%r306, [%rd6+296];
	xor.b32  	%r330, %r330, %r306;
$L__BB0_36:
	and.b32  	%r308, %r200, 32768;
	setp.eq.s32 	%p19, %r308, 0;
	@%p19 bra 	$L__BB0_38;
	ld.global.u32 	%r309, [%rd6+300];
	xor.b32  	%r334, %r334, %r309;
	ld.global.u32 	%r310, [%rd6+304];
	xor.b32  	%r333, %r333, %r310;
	ld.global.u32 	%r311, [%rd6+308];
	xor.b32  	%r332, %r332, %r311;
	ld.global.u32 	%r312, [%rd6+312];
	xor.b32  	%r331, %r331, %r312;
	ld.global.u32 	%r313, [%rd6+316];
	xor.b32  	%r330, %r330, %r313;
$L__BB0_38:
	add.s32 	%r329, %r329, 16;
	setp.ne.s32 	%p20, %r329, 32;
	@%p20 bra 	$L__BB0_6;
	mad.lo.s32 	%r314, %r323, -31, %r11;
	add.s32 	%r323, %r314, 1;
	setp.ne.s32 	%p21, %r323, 5;
	@%p21 bra 	$L__BB0_5;
	st.global.u32 	[%rd2+4], %r334;
	st.global.u32 	[%rd2+8], %r333;
	st.global.u32 	[%rd2+12], %r332;
	st.global.u32 	[%rd2+16], %r331;
	st.global.u32 	[%rd2+20], %r330;
	add.s32 	%r317, %r317, 1;
	setp.lt.u32 	%p22, %r317, %r2;
	@%p22 bra 	$L__BB0_4;
$L__BB0_41:
	shr.u64 	%rd7, %rd17, 2;
	add.s32 	%r316, %r316, 1;
	setp.gt.u64 	%p23, %rd17, 3;
	mov.u64 	%rd17, %rd7;
	@%p23 bra 	$L__BB0_2;
$L__BB0_42:
	mov.b32 	%r315, 0;
	st.global.v2.u32 	[%rd2+24], {%r315, %r315};
	st.global.u32 	[%rd2+32], %r315;
	mov.b64 	%rd16, 0;
	st.global.u64 	[%rd2+40], %rd16;
	ret;

}
	// .globl	_Z4initPiiiP17curandStateXORWOW
.visible .entry _Z4initPiiiP17curandStateXORWOW(
	.param .u64 .ptr .align 1 _Z4initPiiiP17curandStateXORWOW_param_0,
	.param .u32 _Z4initPiiiP17curandStateXORWOW_param_1,
	.param .u32 _Z4initPiiiP17curandStateXORWOW_param_2,
	.param .u64 .ptr .align 1 _Z4initPiiiP17curandStateXORWOW_param_3
)
{
	.reg .b32 	%r<21>;
	.reg .b32 	%f<6>;
	.reg .b64 	%rd<9>;

	ld.param.u64 	%rd1, [_Z4initPiiiP17curandStateXORWOW_param_0];
	ld.param.u32 	%r1, [_Z4initPiiiP17curandStateXORWOW_param_1];
	ld.param.u32 	%r2, [_Z4initPiiiP17curandStateXORWOW_param_2];
	ld.param.u64 	%rd2, [_Z4initPiiiP17curandStateXORWOW_param_3];
	cvta.to.global.u64 	%rd3, %rd1;
	cvta.to.global.u64 	%rd4, %rd2;
	mov.u32 	%r3, %ntid.x;
	mov.u32 	%r4, %ctaid.x;
	mov.u32 	%r5, %tid.x;
	mad.lo.s32 	%r6, %r3, %r4, %r5;
	mul.wide.s32 	%rd5, %r6, 48;
	add.s64 	%rd6, %rd4, %rd5;
	ld.global.v2.u32 	{%r7, %r8}, [%rd6];
	ld.global.u32 	%r9, [%rd6+20];
	shr.u32 	%r10, %r8, 2;
	xor.b32  	%r11, %r10, %r8;
	shl.b32 	%r12, %r9, 4;
	shl.b32 	%r13, %r11, 1;
	xor.b32  	%r14, %r12, %r13;
	xor.b32  	%r15, %r14, %r9;
	xor.b32  	%r16, %r15, %r11;
	add.s32 	%r17, %r7, %r16;
	add.s32 	%r18, %r17, 362437;
	cvt.rn.f32.u32 	%f1, %r18;
	fma.rn.f32 	%f2, %f1, 0f2F800000, 0f2F000000;
	add.f32 	%f3, %f2, %f2;
	cvt.rpi.f32.f32 	%f4, %f3;
	add.f32 	%f5, %f4, 0fBF800000;
	cvt.rzi.s32.f32 	%r19, %f5;
	mad.lo.s32 	%r20, %r2, %r1, %r6;
	mul.wide.s32 	%rd7, %r20, 4;
	add.s64 	%rd8, %rd3, %rd7;
	st.global.u32 	[%rd8], %r19;
	ret;

}
	// .globl	_Z4zeroPi
.visible .entry _Z4zeroPi(
	.param .u64 .ptr .align 1 _Z4zeroPi_param_0
)
{
	.reg .b32 	%r<3>;
	.reg .b64 	%rd<5>;

	ld.param.u64 	%rd1, [_Z4zeroPi_param_0];
	cvta.to.global.u64 	%rd2, %rd1;
	mov.u32 	%r1, %tid.x;
	mul.wide.u32 	%rd3, %r1, 4;
	add.s64 	%rd4, %rd2, %rd3;
	mov.b32 	%r2, 0;
	st.global.u32 	[%rd4], %r2;
	ret;

}
	// .globl	_Z8evaluatePiS_iS_S_S_i
.visible .entry _Z8evaluatePiS_iS_S_S_i(
	.param .u64 .ptr .align 1 _Z8evaluatePiS_iS_S_S_i_param_0,
	.param .u64 .ptr .align 1 _Z8evaluatePiS_iS_S_S_i_param_1,
	.param .u32 _Z8evaluatePiS_iS_S_S_i_param_2,
	.param .u64 .ptr .align 1 _Z8evaluatePiS_iS_S_S_i_param_3,
	.param .u64 .ptr .align 1 _Z8evaluatePiS_iS_S_S_i_param_4,
	.param .u64 .ptr .align 1 _Z8evaluatePiS_iS_S_S_i_param_5,
	.param .u32 _Z8evaluatePiS_iS_S_S_i_param_6
)
{
	.reg .pred 	%p<2>;
	.reg .b32 	%r<15>;
	.reg .b64 	%rd<18>;

	ld.param.u64 	%rd1, [_Z8evaluatePiS_iS_S_S_i_param_0];
	ld.param.u64 	%rd2, [_Z8evaluatePiS_iS_S_S_i_param_1];
	ld.param.u32 	%r2, [_Z8evaluatePiS_iS_S_S_i_param_2];
	ld.param.u64 	%rd3, [_Z8evaluatePiS_iS_S_S_i_param_3];
	ld.param.u64 	%rd4, [_Z8evaluatePiS_iS_S_S_i_param_4];
	ld.param.u64 	%rd5, [_Z8evaluatePiS_iS_S_S_i_param_5];
	ld.param.u32 	%r3, [_Z8evaluatePiS_iS_S_S_i_param_6];
	mov.u32 	%r4, %ntid.x;
	mov.u32 	%r5, %ctaid.x;
	mov.u32 	%r6, %tid.x;
	mad.lo.s32 	%r1, %r4, %r5, %r6;
	setp.ge.s32 	%p1, %r1, %r2;
	@%p1 bra 	$L__BB3_2;
	cvta.to.global.u64 	%rd6, %rd4;
	cvta.to.global.u64 	%rd7, %rd1;
	cvta.to.global.u64 	%rd8, %rd3;
	cvta.to.global.u64 	%rd9, %rd2;
	cvta.to.global.u64 	%rd10, %rd5;
	mul.wide.s32 	%rd11, %r1, 4;
	add.s64 	%rd12, %rd6, %rd11;
	ld.global.u32 	%r7, [%rd12];
	mad.lo.s32 	%r8, %r3, %r2, %r1;
	mul.wide.s32 	%rd13, %r8, 4;
	add.s64 	%rd14, %rd7, %rd13;
	ld.global.u32 	%r9, [%rd14];
	mul.lo.s32 	%r10, %r9, %r7;
	add.s64 	%rd15, %rd8, %rd11;
	ld.global.u32 	%r11, [%rd15];
	mul.lo.s32 	%r12, %r11, %r9;
	mul.wide.s32 	%rd16, %r3, 4;
	add.s64 	%rd17, %rd9, %rd16;
	atom.global.add.u32 	%r13, [%rd17], %r10;
	atom.global.add.u32 	%r14, [%rd10], %r12;
$L__BB3_2:
	ret;

}
	// .globl	_Z5checkPiS_ii
.visible .entry _Z5checkPiS_ii(
	.param .u64 .ptr .align 1 _Z5checkPiS_ii_param_0,
	.param .u64 .ptr .align 1 _Z5checkPiS_ii_param_1,
	.param .u32 _Z5checkPiS_ii_param_2,
	.param .u32 _Z5checkPiS_ii_param_3
)
{
	.reg .pred 	%p<2>;
	.reg .b32 	%r<5>;
	.reg .b64 	%rd<7>;

	ld.param.u64 	%rd1, [_Z5checkPiS_ii_param_0];
	ld.param.u64 	%rd2, [_Z5checkPiS_ii_param_1];
	ld.param.u32 	%r2, [_Z5checkPiS_ii_param_2];
	ld.param.u32 	%r1, [_Z5checkPiS_ii_param_3];
	cvta.to.global.u64 	%rd3, %rd2;
	ld.global.u32 	%r3, [%rd3];
	setp.le.s32 	%p1, %r3, %r2;
	@%p1 bra 	$L__BB4_2;
	cvta.to.global.u64 	%rd4, %rd1;
	mul.wide.s32 	%rd5, %r1, 4;
	add.s64 	%rd6, %rd4, %rd5;
	mov.b32 	%r4, 0;
	st.global.u32 	[%rd6], %r4;
$L__BB4_2:
	ret;

}
	// .globl	_Z8get_bestPiS_i
.visible .entry _Z8get_bestPiS_i(
	.param .u64 .ptr .align 1 _Z8get_bestPiS_i_param_0,
	.param .u64 .ptr .align 1 _Z8get_bestPiS_i_param_1,
	.param .u32 _Z8get_bestPiS_i_param_2
)
{
	.reg .pred 	%p<7>;
	.reg .b32 	%r<35>;
	.reg .b64 	%rd<7>;
	// demoted variable
	.shared .align 4 .b8 _ZZ8get_bestPiS_iE3arr[512];
	// demoted variable
	.shared .align 4 .b8 _ZZ8get_bestPiS_iE3pos[512];
	ld.param.u64 	%rd2, [_Z8get_bestPiS_i_param_0];
	ld.param.u64 	%rd1, [_Z8get_bestPiS_i_param_1];
	ld.param.u32 	%r12, [_Z8get_bestPiS_i_param_2];
	cvta.to.global.u64 	%rd3, %rd2;
	mov.u32 	%r13, %ntid.x;
	mov.u32 	%r14, %ctaid.x;
	mov.u32 	%r15, %tid.x;
	mad.lo.s32 	%r1, %r13, %r14, %r15;
	mul.wide.s32 	%rd4, %r1, 4;
	add.s64 	%rd5, %rd3, %rd4;
	ld.global.u32 	%r16, [%rd5];
	shl.b32 	%r17, %r1, 2;
	mov.u32 	%r18, _ZZ8get_bestPiS_iE3arr;
	add.s32 	%r2, %r18, %r17;
	st.shared.u32 	[%r2], %r16;
	mov.u32 	%r19, _ZZ8get_bestPiS_iE3pos;
	add.s32 	%r3, %r19, %r17;
	st.shared.u32 	[%r3], %r1;
	bar.sync 	0;
	setp.lt.s32 	%p1, %r12, 2;
	@%p1 bra 	$L__BB5_8;
	mov.b32 	%r30, 1;
$L__BB5_2:
	setp.lt.s32 	%p2, %r1, %r30;
	@%p2 bra 	$L__BB5_4;
	sub.s32 	%r22, %r1, %r30;
	shl.b32 	%r23, %r22, 2;
	add.s32 	%r25, %r18, %r23;
	ld.shared.u32 	%r33, [%r25];
	add.s32 	%r27, %r19, %r23;
	ld.shared.u32 	%r34, [%r27];
$L__BB5_4:
	setp.lt.s32 	%p3, %r1, %r30;
	bar.sync 	0;
	@%p3 bra 	$L__BB5_7;
	ld.shared.u32 	%r28, [%r2];
	setp.le.s32 	%p4, %r33, %r28;
	@%p4 bra 	$L__BB5_7;
	st.shared.u32 	[%r2], %r33;
	st.shared.u32 	[%r3], %r34;
$L__BB5_7:
	bar.sync 	0;
	shl.b32 	%r30, %r30, 1;
	setp.lt.s32 	%p5, %r30, %r12;
	@%p5 bra 	$L__BB5_2;
$L__BB5_8:
	setp.ne.s32 	%p6, %r1, 127;
	@%p6 bra 	$L__BB5_10;
	ld.shared.u32 	%r29, [_ZZ8get_bestPiS_iE3pos+508];
	cvta.to.global.u64 	%rd6, %rd1;
	st.global.u32 	[%rd6], %r29;
$L__BB5_10:
	ret;

}
	// .globl	_Z9prefixsumPii
.visible .entry _Z9prefixsumPii(
	.param .u64 .ptr .align 1 _Z9prefixsumPii_param_0,
	.param .u32 _Z9prefixsumPii_param_1
)
{
	.reg .pred 	%p<6>;
	.reg .b32 	%r<27>;
	.reg .b64 	%rd<5>;
	// demoted variable
	.shared .align 4 .b8 _ZZ9prefixsumPiiE3arr[512];
	ld.param.u64 	%rd2, [_Z9prefixsumPii_param_0];
	ld.param.u32 	%r9, [_Z9prefixsumPii_param_1];
	cvta.to.global.u64 	%rd3, %rd2;
	mov.u32 	%r10, %ntid.x;
	mov.u32 	%r11, %ctaid.x;
	mov.u32 	%r12, %tid.x;
	mad.lo.s32 	%r1, %r10, %r11, %r12;
	mul.wide.s32 	%rd4, %r1, 4;
	add.s64 	%rd1, %rd3, %rd4;
	ld.global.u32 	%r13, [%rd1];
	shl.b32 	%r14, %r1, 2;
	mov.u32 	%r15, _ZZ9prefixsumPiiE3arr;
	add.s32 	%r2, %r15, %r14;
	st.shared.u32 	[%r2], %r13;
	bar.sync 	0;
	setp.lt.s32 	%p1, %r9, 2;
	@%p1 bra 	$L__BB6_8;
	mov.b32 	%r24, 1;
$L__BB6_2:
	setp.lt.s32 	%p2, %r1, %r24;
	@%p2 bra 	$L__BB6_4;
	sub.s32 	%r18, %r1, %r24;
	shl.b32 	%r19, %r18, 2;
	add.s32 	%r21, %r15, %r19;
	ld.shared.u32 	%r26, [%r21];
$L__BB6_4:
	setp.lt.s32 	%p3, %r1, %r24;
	bar.sync 	0;
	@%p3 bra 	$L__BB6_7;
	ld.shared.u32 	%r7, [%r2];
	setp.le.s32 	%p4, %r26, %r7;
	@%p4 bra 	$L__BB6_7;
	add.s32 	%r22, %r7, %r26;
	st.shared.u32 	[%r2], %r22;
$L__BB6_7:
	bar.sync 	0;
	shl.b32 	%r24, %r24, 1;
	setp.lt.s32 	%p5, %r24, %r9;
	@%p5 bra 	$L__BB6_2;
$L__BB6_8:
	ld.shared.u32 	%r23, [%r2];
	st.global.u32 	[%rd1], %r23;
	ret;

}
	// .globl	_Z10copy_elitePiS_S_i
.visible .entry _Z10copy_elitePiS_S_i(
	.param .u64 .ptr .align 1 _Z10copy_elitePiS_S_i_param_0,
	.param .u64 .ptr .align 1 _Z10copy_elitePiS_S_i_param_1,
	.param .u64 .ptr .align 1 _Z10copy_elitePiS_S_i_param_2,
	.param .u32 _Z10copy_elitePiS_S_i_param_3
)
{
	.reg .pred 	%p<2>;
	.reg .b32 	%r<9>;
	.reg .b64 	%rd<11>;

	ld.param.u64 	%rd1, [_Z10copy_elitePiS_S_i_param_0];
	ld.param.u64 	%rd2, [_Z10copy_elitePiS_S_i_param_1];
	ld.param.u64 	%rd3, [_Z10copy_elitePiS_S_i_param_2];
	ld.param.u32 	%r2, [_Z10copy_elitePiS_S_i_param_3];
	mov.u32 	%r3, %ntid.x;
	mov.u32 	%r4, %ctaid.x;
	mov.u32 	%r5, %tid.x;
	mad.lo.s32 	%r1, %r3, %r4, %r5;
	setp.ge.s32 	%p1, %r1, %r2;
	@%p1 bra 	$L__BB7_2;
	cvta.to.global.u64 	%rd4, %rd3;
	cvta.to.global.u64 	%rd5, %rd1;
	cvta.to.global.u64 	%rd6, %rd2;
	ld.global.u32 	%r6, [%rd4];
	mad.lo.s32 	%r7, %r6, %r2, %r1;
	mul.wide.s32 	%rd7, %r7, 4;
	add.s64 	%rd8, %rd5, %rd7;
	ld.global.u32 	%r8, [%rd8];
	mul.wide.s32 	%rd9, %r1, 4;
	add.s64 	%rd10, %rd6, %rd9;
	st.global.u32 	[%rd10], %r8;
$L__BB7_2:
	ret;

}
	// .globl	_Z7preparePiS_S_S_P17curandStateXORWOWi
.visible .entry _Z7preparePiS_S_S_P17curandStateXORWOWi(
	.param .u64 .ptr .align 1 _Z7preparePiS_S_S_P17curandStateXORWOWi_param_0,
	.param .u64 .ptr .align 1 _Z7preparePiS_S_S_P17curandStateXORWOWi_param_1,
	.param .u64 .ptr .align 1 _Z7preparePiS_S_S_P17curandStateXORWOWi_param_2,
	.param .u64 .ptr .align 1 _Z7preparePiS_S_S_P17curandStateXORWOWi_param_3,
	.param .u64 .ptr .align 1 _Z7preparePiS_S_S_P17curandStateXORWOWi_param_4,
	.param .u32 _Z7preparePiS_S_S_P17curandStateXORWOWi_param_5
)
{
	.reg .pred 	%p<8>;
	.reg .b32 	%r<103>;
	.reg .b32 	%f<29>;
	.reg .b64 	%rd<22>;

	ld.param.u64 	%rd2, [_Z7preparePiS_S_S_P17curandStateXORWOWi_param_0];
	ld.param.u64 	%rd3, [_Z7preparePiS_S_S_P17curandStateXORWOWi_param_1];
	ld.param.u64 	%rd4, [_Z7preparePiS_S_S_P17curandStateXORWOWi_param_2];
	ld.param.u64 	%rd6, [_Z7preparePiS_S_S_P17curandStateXORWOWi_param_3];
	ld.param.u64 	%rd5, [_Z7preparePiS_S_S_P17curandStateXORWOWi_param_4];
	ld.param.u32 	%r35, [_Z7preparePiS_S_S_P17curandStateXORWOWi_param_5];
	cvta.to.global.u64 	%rd1, %rd6;
	mov.u32 	%r36, %ntid.x;
	mov.u32 	%r37, %ctaid.x;
	mov.u32 	%r38, %tid.x;
	mad.lo.s32 	%r1, %r36, %r37, %r38;
	setp.lt.s32 	%p1, %r1, 1;
	@%p1 bra 	$L__BB8_10;
	cvta.to.global.u64 	%rd7, %rd5;
	mul.wide.u32 	%rd8, %r1, 48;
	add.s64 	%rd9, %rd7, %rd8;
	ld.global.v2.u32 	{%r2, %r3}, [%rd9];
	ld.global.v2.u32 	{%r4, %r5}, [%rd9+8];
	ld.global.u32 	%r6, [%rd9+20];
	ld.global.u32 	%r7, [%rd1+508];
	setp.ne.s32 	%p2, %r7, 0;
	@%p2 bra 	$L__BB8_3;
	shr.u32 	%r54, %r3, 2;
	xor.b32  	%r55, %r54, %r3;
	shl.b32 	%r56, %r6, 4;
	shl.b32 	%r57, %r55, 1;
	xor.b32  	%r58, %r56, %r57;
	xor.b32  	%r59, %r58, %r6;
	xor.b32  	%r95, %r59, %r55;
	add.s32 	%r96, %r2, 362437;
	add.s32 	%r60, %r95, %r96;
	cvt.rn.f32.u32 	%f7, %r60;
	fma.rn.f32 	%f8, %f7, 0f2F800000, 0f2F000000;
	mul.f32 	%f9, %f8, 0f43000000;
	cvt.rpi.f32.f32 	%f10, %f9;
	add.f32 	%f11, %f10, 0fBF800000;
	cvt.rzi.s32.f32 	%r97, %f11;
	bra.uni 	$L__BB8_5;
$L__BB8_3:
	shr.u32 	%r41, %r3, 2;
	xor.b32  	%r42, %r41, %r3;
	shl.b32 	%r43, %r6, 4;
	shl.b32 	%r44, %r42, 1;
	xor.b32  	%r45, %r43, %r44;
	xor.b32  	%r46, %r45, %r6;
	xor.b32  	%r95, %r46, %r42;
	add.s32 	%r96, %r2, 362437;
	add.s32 	%r47, %r95, %r96;
	cvt.rn.f32.u32 	%f1, %r47;
	fma.rn.f32 	%f2, %f1, 0f2F800000, 0f2F000000;
	cvt.rn.f32.s32 	%f3, %r7;
	mul.f32 	%f4, %f2, %f3;
	cvt.rpi.f32.f32 	%f5, %f4;
	add.f32 	%f6, %f5, 0fBF800000;
	cvt.rzi.s32.f32 	%r13, %f6;
	mov.b32 	%r97, 0;
	mov.b32 	%r93, 128;
$L__BB8_4:
	add.s32 	%r48, %r93, %r97;
	shr.u32 	%r49, %r48, 31;
	add.s32 	%r50, %r48, %r49;
	shr.s32 	%r51, %r50, 1;
	mul.wide.s32 	%rd10, %r51, 4;
	add.s64 	%rd11, %rd1, %rd10;
	ld.global.u32 	%r52, [%rd11];
	setp.gt.s32 	%p3, %r13, %r52;
	add.s32 	%r53, %r51, 1;
	selp.b32 	%r97, %r53, %r97, %p3;
	selp.b32 	%r93, %r93, %r51, %p3;
	setp.lt.s32 	%p4, %r97, %r93;
	@%p4 bra 	$L__BB8_4;
$L__BB8_5:
	cvta.to.global.u64 	%rd12, %rd2;
	mul.wide.u32 	%rd13, %r1, 4;
	add.s64 	%rd14, %rd12, %rd13;
	st.global.u32 	[%rd14], %r97;
	ld.global.u32 	%r21, [%rd1+508];
	setp.ne.s32 	%p5, %r21, 0;
	@%p5 bra 	$L__BB8_7;
	shr.u32 	%r76, %r4, 2;
	xor.b32  	%r77, %r76, %r4;
	shl.b32 	%r78, %r95, 4;
	shl.b32 	%r79, %r77, 1;
	xor.b32  	%r80, %r79, %r78;
	xor.b32  	%r81, %r80, %r77;
	xor.b32  	%r100, %r81, %r95;
	add.s32 	%r101, %r96, 362437;
	add.s32 	%r82, %r100, %r101;
	cvt.rn.f32.u32 	%f18, %r82;
	fma.rn.f32 	%f19, %f18, 0f2F800000, 0f2F000000;
	mul.f32 	%f20, %f19, 0f43000000;
	cvt.rpi.f32.f32 	%f21, %f20;
	add.f32 	%f22, %f21, 0fBF800000;
	cvt.rzi.s32.f32 	%r102, %f22;
	bra.uni 	$L__BB8_9;
$L__BB8_7:
	shr.u32 	%r63, %r4, 2;
	xor.b32  	%r64, %r63, %r4;
	shl.b32 	%r65, %r95, 4;
	shl.b32 	%r66, %r64, 1;
	xor.b32  	%r67, %r66, %r65;
	xor.b32  	%r68, %r67, %r64;
	xor.b32  	%r100, %r68, %r95;
	add.s32 	%r101, %r96, 362437;
	add.s32 	%r69, %r100, %r101;
	cvt.rn.f32.u32 	%f12, %r69;
	fma.rn.f32 	%f13, %f12, 0f2F800000, 0f2F000000;
	cvt.rn.f32.s32 	%f14, %r21;
	mul.f32 	%f15, %f13, %f14;
	cvt.rpi.f32.f32 	%f16, %f15;
	add.f32 	%f17, %f16, 0fBF800000;
	cvt.rzi.s32.f32 	%r27, %f17;
	mov.b32 	%r102, 0;
	mov.b32 	%r98, 128;
$L__BB8_8:
	add.s32 	%r70, %r98, %r102;
	shr.u32 	%r71, %r70, 31;
	add.s32 	%r72, %r70, %r71;
	shr.s32 	%r73, %r72, 1;
	mul.wide.s32 	%rd15, %r73, 4;
	add.s64 	%rd16, %rd1, %rd15;
	ld.global.u32 	%r74, [%rd16];
	setp.gt.s32 	%p6, %r27, %r74;
	add.s32 	%r75, %r73, 1;
	selp.b32 	%r102, %r75, %r102, %p6;
	selp.b32 	%r98, %r98, %r73, %p6;
	setp.lt.s32 	%p7, %r102, %r98;
	@%p7 bra 	$L__BB8_8;
$L__BB8_9:
	cvta.to.global.u64 	%rd17, %rd3;
	add.s64 	%rd19, %rd17, %rd13;
	st.global.u32 	[%rd19], %r102;
	shr.u32 	%r83, %r5, 2;
	xor.b32  	%r84, %r83, %r5;
	shl.b32 	%r85, %r100, 4;
	shl.b32 	%r86, %r84, 1;
	xor.b32  	%r87, %r86, %r85;
	xor.b32  	%r88, %r87, %r84;
	xor.b32  	%r89, %r88, %r100;
	add.s32 	%r90, %r101, %r89;
	add.s32 	%r91, %r90, 362437;
	cvt.rn.f32.u32 	%f23, %r91;
	fma.rn.f32 	%f24, %f23, 0f2F800000, 0f2F000000;
	cvt.rn.f32.s32 	%f25, %r35;
	mul.f32 	%f26, %f24, %f25;
	cvt.rpi.f32.f32 	%f27, %f26;
	add.f32 	%f28, %f27, 0fBF800000;
	cvt.rzi.s32.f32 	%r92, %f28;
	cvta.to.global.u64 	%rd20, %rd4;
	add.s64 	%rd21, %rd20, %rd13;
	st.global.u32 	[%rd21], %r92;
$L__BB8_10:
	ret;

}
	// .globl	_Z9crossoverPiS_S_S_S_i
.visible .entry _Z9crossoverPiS_S_S_S_i(
	.param .u64 .ptr .align 1 _Z9crossoverPiS_S_S_S_i_param_0,
	.param .u64 .ptr .align 1 _Z9crossoverPiS_S_S_S_i_param_1,
	.param .u64 .ptr .align 1 _Z9crossoverPiS_S_S_S_i_param_2,
	.param .u64 .ptr .align 1 _Z9crossoverPiS_S_S_S_i_param_3,
	.param .u64 .ptr .align 1 _Z9crossoverPiS_S_S_S_i_param_4,
	.param .u32 _Z9crossoverPiS_S_S_S_i_param_5
)
{
	.reg .pred 	%p<3>;
	.reg .b32 	%r<13>;
	.reg .b64 	%rd<19>;

	ld.param.u64 	%rd5, [_Z9crossoverPiS_S_S_S_i_param_0];
	ld.param.u64 	%rd3, [_Z9crossoverPiS_S_S_S_i_param_1];
	ld.param.u64 	%rd4, [_Z9crossoverPiS_S_S_S_i_param_2];
	ld.param.u64 	%rd6, [_Z9crossoverPiS_S_S_S_i_param_3];
	ld.param.u64 	%rd7, [_Z9crossoverPiS_S_S_S_i_param_4];
	ld.param.u32 	%r2, [_Z9crossoverPiS_S_S_S_i_param_5];
	cvta.to.global.u64 	%rd1, %rd6;
	cvta.to.global.u64 	%rd2, %rd5;
	cvta.to.global.u64 	%rd8, %rd7;
	mov.u32 	%r3, %ntid.x;
	mov.u32 	%r4, %ctaid.x;
	mov.u32 	%r5, %tid.x;
	mad.lo.s32 	%r1, %r3, %r4, %r5;
	ld.global.u32 	%r6, [%rd8];
	setp.ge.s32 	%p1, %r1, %r6;
	@%p1 bra 	$L__BB9_2;
	cvta.to.global.u64 	%rd14, %rd3;
	ld.global.u32 	%r10, [%rd14];
	mad.lo.s32 	%r11, %r10, %r2, %r1;
	mul.wide.s32 	%rd15, %r11, 4;
	add.s64 	%rd16, %rd2, %rd15;
	ld.global.u32 	%r12, [%rd16];
	mul.wide.s32 	%rd17, %r1, 4;
	add.s64 	%rd18, %rd1, %rd17;
	st.global.u32 	[%rd18], %r12;
	bra.uni 	$L__BB9_4;
$L__BB9_2:
	setp.ge.s32 	%p2, %r1, %r2;
	@%p2 bra 	$L__BB9_4;
	cvta.to.global.u64 	%rd9, %rd4;
	ld.global.u32 	%r7, [%rd9];
	mad.lo.s32 	%r8, %r7, %r2, %r1;
	mul.wide.s32 	%rd10, %r8, 4;
	add.s64 	%rd11, %rd2, %rd10;
	ld.global.u32 	%r9, [%rd11];
	mul.wide.s32 	%rd12, %r1, 4;
	add.s64 	%rd13, %rd1, %rd12;
	st.global.u32 	[%rd13], %r9;
$L__BB9_4:
	ret;

}
	// .globl	_Z6mutatePiiP17curandStateXORWOW
.visible .entry _Z6mutatePiiP17curandStateXORWOW(
	.param .u64 .ptr .align 1 _Z6mutatePiiP17curandStateXORWOW_param_0,
	.param .u32 _Z6mutatePiiP17curandStateXORWOW_param_1,
	.param .u64 .ptr .align 1 _Z6mutatePiiP17curandStateXORWOW_param_2
)
{
	.reg .pred 	%p<3>;
	.reg .b32 	%r<23>;
	.reg .b32 	%f<3>;
	.reg .b64 	%rd<7>;
	.reg .b64 	%fd<2>;

	ld.param.u64 	%rd1, [_Z6mutatePiiP17curandStateXORWOW_param_0];
	ld.param.u32 	%r2, [_Z6mutatePiiP17curandStateXORWOW_param_1];
	ld.param.u64 	%rd2, [_Z6mutatePiiP17curandStateXORWOW_param_2];
	mov.u32 	%r3, %ntid.x;
	mov.u32 	%r4, %ctaid.x;
	mov.u32 	%r5, %tid.x;
	mad.lo.s32 	%r1, %r3, %r4, %r5;
	setp.ge.s32 	%p1, %r1, %r2;
	@%p1 bra 	$L__BB10_3;
	cvta.to.global.u64 	%rd3, %rd2;
	ld.global.v2.u32 	{%r6, %r7}, [%rd3];
	shr.u32 	%r8, %r7, 2;
	xor.b32  	%r9, %r8, %r7;
	ld.global.v2.u32 	{%r10, %r11}, [%rd3+8];
	ld.global.v2.u32 	{%r12, %r13}, [%rd3+16];
	st.global.v2.u32 	[%rd3+8], {%r11, %r12};
	shl.b32 	%r14, %r13, 4;
	shl.b32 	%r15, %r9, 1;
	xor.b32  	%r16, %r15, %r14;
	xor.b32  	%r17, %r16, %r9;
	xor.b32  	%r18, %r17, %r13;
	st.global.v2.u32 	[%rd3+16], {%r13, %r18};
	add.s32 	%r19, %r6, 362437;
	st.global.v2.u32 	[%rd3], {%r19, %r10};
	add.s32 	%r20, %r18, %r19;
	cvt.rn.f32.u32 	%f1, %r20;
	fma.rn.f32 	%f2, %f1, 0f2F800000, 0f2F000000;
	cvt.f64.f32 	%fd1, %f2;
	setp.gtu.f64 	%p2, %fd1, 0d3FB999999999999A;
	@%p2 bra 	$L__BB10_3;
	cvta.to.global.u64 	%rd4, %rd1;
	mul.wide.s32 	%rd5, %r1, 4;
	add.s64 	%rd6, %rd4, %rd5;
	ld.global.u32 	%r21, [%rd6];
	sub.s32 	%r22, 1, %r21;
	st.global.u32 	[%rd6], %r22;
$L__BB10_3:
	ret;

}


// ===== COMPILED SASS (sm_100) =====

	.target	sm_100

	.elftype	@"ET_EXEC"


//--------------------- .note.nv.tkinfo           --------------------------
	.section	.note.nv.tkinfo,"",@"SHT_NOTE"
	.sectionflags	@"SHF_NOTE_NV_TKINFO"
	.tkinfo
        /*0018*/ 	.word	0x00000002
        /*0030*/ 	.string	""
        /*0030*/ 	.string	"ptxas"
        /*0030*/ 	.string	"Cuda compilation tools, release 13.0, V13.0.88"
        /*0030*/ 	.string	"Build cuda_13.0.r13.0/compiler.36424714_0"
        /*0030*/ 	.string	"-arch sm_100 -m 64 "



//--------------------- .note.nv.cuinfo           --------------------------
	.section	.note.nv.cuinfo,"",@"SHT_NOTE"
	.sectionflags	@"SHF_NOTE_NV_CUINFO"
        /*0018*/ 	.short	0x0002
        /*001a*/ 	.short	0x0064
        /*001c*/ 	.short	0x0082
	.zero		2


//--------------------- .nv.info                  --------------------------
	.section	.nv.info,"",@"SHT_CUDA_INFO"
	.align	4


	//----- nvinfo : EIATTR_REGCOUNT
	.align		4
        /*0000*/ 	.byte	0x04, 0x2f
        /*0002*/ 	.short	(.L_10 - .L_9)
	.align		4
.L_9:
        /*0004*/ 	.word	index@(_Z11curand_initP17curandStateXORWOWj)
        /*0008*/ 	.word	0x0000001f


	//----- nvinfo : EIATTR_FRAME_SIZE
	.align		4
.L_10:
        /*000c*/ 	.byte	0x04, 0x11
        /*000e*/ 	.short	(.L_12 - .L_11)
	.align		4
.L_11:
        /*0010*/ 	.word	index@(_Z11curand_initP17curandStateXORWOWj)
        /*0014*/ 	.word	0x00000000


	//----- nvinfo : EIATTR_REGCOUNT
	.align		4
.L_12:
        /*0018*/ 	.byte	0x04, 0x2f
        /*001a*/ 	.short	(.L_14 - .L_13)
	.align		4
.L_13:
        /*001c*/ 	.word	index@(_Z4initPiiiP17curandStateXORWOW)
        /*0020*/ 	.word	0x0000000c


	//----- nvinfo : EIATTR_FRAME_SIZE
	.align		4
.L_14:
        /*0024*/ 	.byte	0x04, 0x11
        /*0026*/ 	.short	(.L_16 - .L_15)
	.align		4
.L_15:
        /*0028*/ 	.word	index@(_Z4initPiiiP17curandStateXORWOW)
        /*002c*/ 	.word	0x00000000


	//----- nvinfo : EIATTR_REGCOUNT
	.align		4
.L_16:
        /*0030*/ 	.byte	0x04, 0x2f
        /*0032*/ 	.short	(.L_18 - .L_17)
	.align		4
.L_17:
        /*0034*/ 	.word	index@(_Z4zeroPi)
        /*0038*/ 	.word	0x00000008


	//----- nvinfo : EIATTR_FRAME_SIZE
	.align		4
.L_18:
        /*003c*/ 	.byte	0x04, 0x11
        /*003e*/ 	.short	(.L_20 - .L_19)
	.align		4
.L_19:
        /*0040*/ 	.word	index@(_Z4zeroPi)
        /*0044*/ 	.word	0x00000000


	//----- nvinfo : EIATTR_REGCOUNT
	.align		4
.L_20:
        /*0048*/ 	.byte	0x04, 0x2f
        /*004a*/ 	.short	(.L_22 - .L_21)
	.align		4
.L_21:
        /*004c*/ 	.word	index@(_Z8evaluatePiS_iS_S_S_i)
        /*0050*/ 	.word	0x00000011


	//----- nvinfo : EIATTR_FRAME_SIZE
	.align		4
.L_22:
        /*0054*/ 	.byte	0x04, 0x11
        /*0056*/ 	.short	(.L_24 - .L_23)
	.align		4
.L_23:
        /*0058*/ 	.word	index@(_Z8evaluatePiS_iS_S_S_i)
        /*005c*/ 	.word	0x00000000


	//----- nvinfo : EIATTR_REGCOUNT
	.align		4
.L_24:
        /*0060*/ 	.byte	0x04, 0x2f
        /*0062*/ 	.short	(.L_26 - .L_25)
	.align		4
.L_25:
        /*0064*/ 	.word	index@(_Z5checkPiS_ii)
        /*0068*/ 	.word	0x00000008


	//----- nvinfo : EIATTR_FRAME_SIZE
	.align		4
.L_26:
        /*006c*/ 	.byte	0x04, 0x11
        /*006e*/ 	.short	(.L_28 - .L_27)
	.align		4
.L_27:
        /*0070*/ 	.word	index@(_Z5checkPiS_ii)
        /*0074*/ 	.word	0x00000000


	//----- nvinfo : EIATTR_REGCOUNT
	.align		4
.L_28:
        /*0078*/ 	.byte	0x04, 0x2f
        /*007a*/ 	.short	(.L_30 - .L_29)
	.align		4
.L_29:
        /*007c*/ 	.word	index@(_Z8get_bestPiS_i)
        /*0080*/ 	.word	0x0000000c


	//----- nvinfo : EIATTR_FRAME_SIZE
	.align		4
.L_30:
        /*0084*/ 	.byte	0x04, 0x11
        /*0086*/ 	.short	(.L_32 - .L_31)
	.align		4
.L_31:
        /*0088*/ 	.word	index@(_Z8get_bestPiS_i)
        /*008c*/ 	.word	0x00000000


	//----- nvinfo : EIATTR_REGCOUNT
	.align		4
.L_32:
        /*0090*/ 	.byte	0x04, 0x2f
        /*0092*/ 	.short	(.L_34 - .L_33)
	.align		4
.L_33:
        /*0094*/ 	.word	index@(_Z9prefixsumPii)
        /*0098*/ 	.word	0x0000000c


	//----- nvinfo : EIATTR_FRAME_SIZE
	.align		4
.L_34:
        /*009c*/ 	.byte	0x04, 0x11
        /*009e*/ 	.short	(.L_36 - .L_35)
	.align		4
.L_35:
        /*00a0*/ 	.word	index@(_Z9prefixsumPii)
        /*00a4*/ 	.word	0x00000000


	//----- nvinfo : EIATTR_REGCOUNT
	.align		4
.L_36:
        /*00a8*/ 	.byte	0x04, 0x2f
        /*00aa*/ 	.short	(.L_38 - .L_37)
	.align		4
.L_37:
        /*00ac*/ 	.word	index@(_Z10copy_elitePiS_S_i)
        /*00b0*/ 	.word	0x0000000c


	//----- nvinfo : EIATTR_FRAME_SIZE
	.align		4
.L_38:
        /*00b4*/ 	.byte	0x04, 0x11
        /*00b6*/ 	.short	(.L_40 - .L_39)
	.align		4
.L_39:
        /*00b8*/ 	.word	index@(_Z10copy_elitePiS_S_i)
        /*00bc*/ 	.word	0x00000000


	//----- nvinfo : EIATTR_REGCOUNT
	.align		4
.L_40:
        /*00c0*/ 	.byte	0x04, 0x2f
        /*00c2*/ 	.short	(.L_42 - .L_41)
	.align		4
.L_41:
        /*00c4*/ 	.word	index@(_Z7preparePiS_S_S_P17curandStateXORWOWi)
        /*00c8*/ 	.word	0x00000014


	//----- nvinfo : EIATTR_FRAME_SIZE
	.align		4
.L_42:
        /*00cc*/ 	.byte	0x04, 0x11
        /*00ce*/ 	.short	(.L_44 - .L_43)
	.align		4
.L_43:
        /*00d0*/ 	.word	index@(_Z7preparePiS_S_S_P17curandStateXORWOWi)
        /*00d4*/ 	.word	0x00000000


	//----- nvinfo : EIATTR_REGCOUNT
	.align		4
.L_44:
        /*00d8*/ 	.byte	0x04, 0x2f
        /*00da*/ 	.short	(.L_46 - .L_45)
	.align		4
.L_45:
        /*00dc*/ 	.word	index@(_Z9crossoverPiS_S_S_S_i)
        /*00e0*/ 	.word	0x0000000c


	//----- nvinfo : EIATTR_FRAME_SIZE
	.align		4
.L_46:
        /*00e4*/ 	.byte	0x04, 0x11
        /*00e6*/ 	.short	(.L_48 - .L_47)
	.align		4
.L_47:
        /*00e8*/ 	.word	index@(_Z9crossoverPiS_S_S_S_i)
        /*00ec*/ 	.word	0x00000000


	//----- nvinfo : EIATTR_REGCOUNT
	.align		4
.L_48:
        /*00f0*/ 	.byte	0x04, 0x2f
        /*00f2*/ 	.short	(.L_50 - .L_49)
	.align		4
.L_49:
        /*00f4*/ 	.word	index@(_Z6mutatePiiP17curandStateXORWOW)
        /*00f8*/ 	.word	0x00000012


	//----- nvinfo : EIATTR_FRAME_SIZE
	.align		4
.L_50:
        /*00fc*/ 	.byte	0x04, 0x11
        /*00fe*/ 	.short	(.L_52 - .L_51)
	.align		4
.L_51:
        /*0100*/ 	.word	index@(_Z6mutatePiiP17curandStateXORWOW)
        /*0104*/ 	.word	0x00000000


	//----- nvinfo : EIATTR_MIN_STACK_SIZE
	.align		4
.L_52:
        /*0108*/ 	.byte	0x04, 0x12
        /*010a*/ 	.short	(.L_54 - .L_53)
	.align		4
.L_53:
        /*010c*/ 	.word	index@(_Z6mutatePiiP17curandStateXORWOW)
        /*0110*/ 	.word	0x00000000


	//----- nvinfo : EIATTR_MIN_STACK_SIZE
	.align		4
.L_54:
        /*0114*/ 	.byte	0x04, 0x12
        /*0116*/ 	.short	(.L_56 - .L_55)
	.align		4
.L_55:
        /*0118*/ 	.word	index@(_Z9crossoverPiS_S_S_S_i)
        /*011c*/ 	.word	0x00000000


	//----- nvinfo : EIATTR_MIN_STACK_SIZE
	.align		4
.L_56:
        /*0120*/ 	.byte	0x04, 0x12
        /*0122*/ 	.short	(.L_58 - .L_57)
	.align		4
.L_57:
        /*0124*/ 	.word	index@(_Z7preparePiS_S_S_P17curandStateXORWOWi)
        /*0128*/ 	.word	0x00000000


	//----- nvinfo : EIATTR_MIN_STACK_SIZE
	.align		4
.L_58:
        /*012c*/ 	.byte	0x04, 0x12
        /*012e*/ 	.short	(.L_60 - .L_59)
	.align		4
.L_59:
        /*0130*/ 	.word	index@(_Z10copy_elitePiS_S_i)
        /*0134*/ 	.word	0x00000000


	//----- nvinfo : EIATTR_MIN_STACK_SIZE
	.align		4
.L_60:
        /*0138*/ 	.byte	0x04, 0x12
        /*013a*/ 	.short	(.L_62 - .L_61)
	.align		4
.L_61:
        /*013c*/ 	.word	index@(_Z9prefixsumPii)
        /*0140*/ 	.word	0x00000000


	//----- nvinfo : EIATTR_MIN_STACK_SIZE
	.align		4
.L_62:
        /*0144*/ 	.byte	0x04, 0x12
        /*0146*/ 	.short	(.L_64 - .L_63)
	.align		4
.L_63:
        /*0148*/ 	.word	index@(_Z8get_bestPiS_i)
        /*014c*/ 	.word	0x00000000


	//----- nvinfo : EIATTR_MIN_STACK_SIZE
	.align		4
.L_64:
        /*0150*/ 	.byte	0x04, 0x12
        /*0152*/ 	.short	(.L_66 - .L_65)
	.align		4
.L_65:
        /*0154*/ 	.word	index@(_Z5checkPiS_ii)
        /*0158*/ 	.word	0x00000000


	//----- nvinfo : EIATTR_MIN_STACK_SIZE
	.align		4
.L_66:
        /*015c*/ 	.byte	0x04, 0x12
        /*015e*/ 	.short	(.L_68 - .L_67)
	.align		4
.L_67:
        /*0160*/ 	.word	index@(_Z8evaluatePiS_iS_S_S_i)
        /*0164*/ 	.word	0x00000000


	//----- nvinfo : EIATTR_MIN_STACK_SIZE
	.align		4
.L_68:
        /*0168*/ 	.byte	0x04, 0x12
        /*016a*/ 	.short	(.L_70 - .L_69)
	.align		4
.L_69:
        /*016c*/ 	.word	index@(_Z4zeroPi)
        /*0170*/ 	.word	0x00000000


	//----- nvinfo : EIATTR_MIN_STACK_SIZE
	.align		4
.L_70:
        /*0174*/ 	.byte	0x04, 0x12
        /*0176*/ 	.short	(.L_72 - .L_71)
	.align		4
.L_71:
        /*0178*/ 	.word	index@(_Z4initPiiiP17curandStateXORWOW)
        /*017c*/ 	.word	0x00000000


	//----- nvinfo : EIATTR_MIN_STACK_SIZE
	.align		4
.L_72:
        /*0180*/ 	.byte	0x04, 0x12
        /*0182*/ 	.short	(.L_74 - .L_73)
	.align		4
.L_73:
        /*0184*/ 	.word	index@(_Z11curand_initP17curandStateXORWOWj)
        /*0188*/ 	.word	0x00000000
.L_74:


//--------------------- .nv.compat                --------------------------
	.section	.nv.compat,"",@"SHT_CUDA_COMPAT_INFO"
	.align	4
        /*0000*/ 	.byte	0x02, 0x09, 0x00, 0x00, 0x02, 0x02, 0x01, 0x00, 0x02, 0x05, 0x05, 0x00, 0x03, 0x07, 0x01, 0x01
        /*0010*/ 	.byte	0x02, 0x03, 0x00, 0x00, 0x02, 0x06, 0x01, 0x00, 0x04, 0x0b, 0x08, 0x00, 0x01, 0x00, 0x00, 0x00
        /*0020*/ 	.byte	0x00, 0x00, 0x00, 0x00


//--------------------- .nv.info._Z6mutatePiiP17curandStateXORWOW --------------------------
	.section	.nv.info._Z6mutatePiiP17curandStateXORWOW,"",@"SHT_CUDA_INFO"
	.sectionflags	@""
	.align	4


	//----- nvinfo : EIATTR_CUDA_API_VERSION
	.align		4
        /*0000*/ 	.byte	0x04, 0x37
        /*0002*/ 	.short	(.L_76 - .L_75)
.L_75:
        /*0004*/ 	.word	0x00000082


	//----- nvinfo : EIATTR_KPARAM_INFO
	.align		4
.L_76:
        /*0008*/ 	.byte	0x04, 0x17
        /*000a*/ 	.short	(.L_78 - .L_77)
.L_77:
        /*000c*/ 	.word	0x00000000
        /*0010*/ 	.short	0x0002
        /*0012*/ 	.short	0x0010
        /*0014*/ 	.byte	0x00, 0xf5, 0x21, 0x00


	//----- nvinfo : EIATTR_KPARAM_INFO
	.align		4
.L_78:
        /*0018*/ 	.byte	0x04, 0x17
        /*001a*/ 	.short	(.L_80 - .L_79)
.L_79:
        /*001c*/ 	.word	0x00000000
        /*0020*/ 	.short	0x0001
        /*0022*/ 	.short	0x0008
        /*0024*/ 	.byte	0x00, 0xf0, 0x11, 0x00


	//----- nvinfo : EIATTR_KPARAM_INFO
	.align		4
.L_80:
        /*0028*/ 	.byte	0x04, 0x17
        /*002a*/ 	.short	(.L_82 - .L_81)
.L_81:
        /*002c*/ 	.word	0x00000000
        /*0030*/ 	.short	0x0000
        /*0032*/ 	.short	0x0000
        /*0034*/ 	.byte	0x00, 0xf5, 0x21, 0x00


	//----- nvinfo : EIATTR_SPARSE_MMA_MASK
	.align		4
.L_82:
        /*0038*/ 	.byte	0x03, 0x50
        /*003a*/ 	.short	0x0000


	//----- nvinfo : EIATTR_MAXREG_COUNT
	.align		4
        /*003c*/ 	.byte	0x03, 0x1b
        /*003e*/ 	.short	0x00ff


	//----- nvinfo : EIATTR_MERCURY_ISA_VERSION
	.align		4
        /*0040*/ 	.byte	0x03, 0x5f
        /*0042*/ 	.short	0x0101


	//----- nvinfo : EIATTR_VRC_CTA_INIT_COUNT
	.align		4
        /*0044*/ 	.byte	0x02, 0x4a
	.zero		1
	.zero		1


	//----- nvinfo : EIATTR_EXIT_INSTR_OFFSETS
	.align		4
        /*0048*/ 	.byte	0x04, 0x1c
        /*004a*/ 	.short	(.L_84 - .L_83)


	//   ....[0]....
.L_83:
        /*004c*/ 	.word	0x00000070


	//   ....[1]....
        /*0050*/ 	.word	0x00000230


	//   ....[2]....
        /*0054*/ 	.word	0x00000290


	//----- nvinfo : EIATTR_CBANK_PARAM_SIZE
	.align		4
.L_84:
        /*0058*/ 	.byte	0x03, 0x19
        /*005a*/ 	.short	0x0018


	//----- nvinfo : EIATTR_PARAM_CBANK
	.align		4
        /*005c*/ 	.byte	0x04, 0x0a
        /*005e*/ 	.short	(.L_86 - .L_85)
	.align		4
.L_85:
        /*0060*/ 	.word	index@(.nv.constant0._Z6mutatePiiP17curandStateXORWOW)
        /*0064*/ 	.short	0x0380
        /*0066*/ 	.short	0x0018


	//----- nvinfo : EIATTR_SW_WAR
	.align		4
.L_86:
        /*0068*/ 	.byte	0x04, 0x36
        /*006a*/ 	.short	(.L_88 - .L_87)
.L_87:
        /*006c*/ 	.word	0x00000008
.L_88:


//--------------------- .nv.info._Z9crossoverPiS_S_S_S_i --------------------------
	.section	.nv.info._Z9crossoverPiS_S_S_S_i,"",@"SHT_CUDA_INFO"
	.sectionflags	@""
	.align	4


	//----- nvinfo : EIATTR_CUDA_API_VERSION
	.align		4
        /*0000*/ 	.byte	0x04, 0x37
        /*0002*/ 	.short	(.L_90 - .L_89)
.L_89:
        /*0004*/ 	.word	0x00000082


	//----- nvinfo : EIATTR_KPARAM_INFO
	.align		4
.L_90:
        /*0008*/ 	.byte	0x04, 0x17
        /*000a*/ 	.short	(.L_92 - .L_91)
.L_91:
        /*000c*/ 	.word	0x00000000
        /*0010*/ 	.short	0x0005
        /*0012*/ 	.short	0x0028
        /*0014*/ 	.byte	0x00, 0xf0, 0x11, 0x00


	//----- nvinfo : EIATTR_KPARAM_INFO
	.align		4
.L_92:
        /*0018*/ 	.byte	0x04, 0x17
        /*001a*/ 	.short	(.L_94 - .L_93)
.L_93:
        /*001c*/ 	.word	0x00000000
        /*0020*/ 	.short	0x0004
        /*0022*/ 	.short	0x0020
        /*0024*/ 	.byte	0x00, 0xf5, 0x21, 0x00


	//----- nvinfo : EIATTR_KPARAM_INFO
	.align		4
.L_94:
        /*0028*/ 	.byte	0x04, 0x17
        /*002a*/ 	.short	(.L_96 - .L_95)
.L_95:
        /*002c*/ 	.word	0x00000000
        /*0030*/ 	.short	0x0003
        /*0032*/ 	.short	0x0018
        /*0034*/ 	.byte	0x00, 0xf5, 0x21, 0x00


	//----- nvinfo : EIATTR_KPARAM_INFO
	.align		4
.L_96:
        /*0038*/ 	.byte	0x04, 0x17
        /*003a*/ 	.short	(.L_98 - .L_97)
.L_97:
        /*003c*/ 	.word	0x00000000
        /*0040*/ 	.short	0x0002
        /*0042*/ 	.short	0x0010
        /*0044*/ 	.byte	0x00, 0xf5, 0x21, 0x00


	//----- nvinfo : EIATTR_KPARAM_INFO
	.align		4
.L_98:
        /*0048*/ 	.byte	0x04, 0x17
        /*004a*/ 	.short	(.L_100 - .L_99)
.L_99:
        /*004c*/ 	.word	0x00000000
        /*0050*/ 	.short	0x0001
        /*0052*/ 	.short	0x0008
        /*0054*/ 	.byte	0x00, 0xf5, 0x21, 0x00


	//----- nvinfo : EIATTR_KPARAM_INFO
	.align		4
.L_100:
        /*0058*/ 	.byte	0x04, 0x17
        /*005a*/ 	.short	(.L_102 - .L_101)
.L_101:
        /*005c*/ 	.word	0x00000000
        /*0060*/ 	.short	0x0000
        /*0062*/ 	.short	0x0000
        /*0064*/ 	.byte	0x00, 0xf5, 0x21, 0x00


	//----- nvinfo : EIATTR_SPARSE_MMA_MASK
	.align		4
.L_102:
        /*0068*/ 	.byte	0x03, 0x50
        /*006a*/ 	.short	0x0000


	//----- nvinfo : EIATTR_MAXREG_COUNT
	.align		4
        /*006c*/ 	.byte	0x03, 0x1b
        /*006e*/ 	.short	0x00ff


	//----- nvinfo : EIATTR_MERCURY_ISA_VERSION
	.align		4
        /*0070*/ 	.byte	0x03, 0x5f
        /*0072*/ 	.short	0x0101


	//----- nvinfo : EIATTR_VRC_CTA_INIT_COUNT
	.align		4
        /*0074*/ 	.byte	0x02, 0x4a
	.zero		1
	.zero		1


	//----- nvinfo : EIATTR_EXIT_INSTR_OFFSETS
	.align		4
        /*0078*/ 	.byte	0x04, 0x1c
        /*007a*/ 	.short	(.L_104 - .L_103)


	//   ....[0]....
.L_103:
        /*007c*/ 	.word	0x00000140


	//   ....[1]....
        /*0080*/ 	.word	0x00000170


	//   ....[2]....
        /*0084*/ 	.word	0x00000210


	//----- nvinfo : EIATTR_CRS_STACK_SIZE
	.align		4
.L_104:
        /*0088*/ 	.byte	0x04, 0x1e
        /*008a*/ 	.short	(.L_106 - .L_105)
.L_105:
        /*008c*/ 	.word	0x00000000


	//----- nvinfo : EIATTR_CBANK_PARAM_SIZE
	.align		4
.L_106:
        /*0090*/ 	.byte	0x03, 0x19
        /*0092*/ 	.short	0x002c


	//----- nvinfo : EIATTR_PARAM_CBANK
	.align		4
        /*0094*/ 	.byte	0x04, 0x0a
        /*0096*/ 	.short	(.L_108 - .L_107)
	.align		4
.L_107:
        /*0098*/ 	.word	index@(.nv.constant0._Z9crossoverPiS_S_S_S_i)
        /*009c*/ 	.short	0x0380
        /*009e*/ 	.short	0x002c


	//----- nvinfo : EIATTR_SW_WAR
	.align		4
.L_108:
        /*00a0*/ 	.byte	0x04, 0x36
        /*00a2*/ 	.short	(.L_110 - .L_109)
.L_109:
        /*00a4*/ 	.word	0x00000008
.L_110:


//--------------------- .nv.info._Z7preparePiS_S_S_P17curandStateXORWOWi --------------------------
	.section	.nv.info._Z7preparePiS_S_S_P17curandStateXORWOWi,"",@"SHT_CUDA_INFO"
	.sectionflags	@""
	.align	4


	//----- nvinfo : EIATTR_CUDA_API_VERSION
	.align		4
        /*0000*/ 	.byte	0x04, 0x37
        /*0002*/ 	.short	(.L_112 - .L_111)
.L_111:
        /*0004*/ 	.word	0x00000082


	//----- nvinfo : EIATTR_KPARAM_INFO
	.align		4
.L_112:
        /*0008*/ 	.byte	0x04, 0x17
        /*000a*/ 	.short	(.L_114 - .L_113)
.L_113:
        /*000c*/ 	.word	0x00000000
        /*0010*/ 	.short	0x0005
        /*0012*/ 	.short	0x0028
        /*0014*/ 	.byte	0x00, 0xf0, 0x11, 0x00


	//----- nvinfo : EIATTR_KPARAM_INFO
	.align		4
.L_114:
        /*0018*/ 	.byte	0x04, 0x17
        /*001a*/ 	.short	(.L_116 - .L_115)
.L_115:
        /*001c*/ 	.word	0x00000000
        /*0020*/ 	.short	0x0004
        /*0022*/ 	.short	0x0020
        /*0024*/ 	.byte	0x00, 0xf5, 0x21, 0x00


	//----- nvinfo : EIATTR_KPARAM_INFO
	.align		4
.L_116:
        /*0028*/ 	.byte	0x04, 0x17
        /*002a*/ 	.short	(.L_118 - .L_117)
.L_117:
        /*002c*/ 	.word	0x00000000
        /*0030*/ 	.short	0x0003
        /*0032*/ 	.short	0x0018
        /*0034*/ 	.byte	0x00, 0xf5, 0x21, 0x00


	//----- nvinfo : EIATTR_KPARAM_INFO
	.align		4
.L_118:
        /*0038*/ 	.byte	0x04, 0x17
        /*003a*/ 	.short	(.L_120 - .L_119)
.L_119:
        /*003c*/ 	.word	0x00000000
        /*0040*/ 	.short	0x0002
        /*0042*/ 	.short	0x0010
        /*0044*/ 	.byte	0x00, 0xf5, 0x21, 0x00


	//----- nvinfo : EIATTR_KPARAM_INFO
	.align		4
.L_120:
        /*0048*/ 	.byte	0x04, 0x17
        /*004a*/ 	.short	(.L_122 - .L_121)
.L_121:
        /*004c*/ 	.word	0x00000000
        /*0050*/ 	.short	0x0001
        /*0052*/ 	.short	0x0008
        /*0054*/ 	.byte	0x00, 0xf5, 0x21, 0x00


	//----- nvinfo : EIATTR_KPARAM_INFO
	.align		4
.L_122:
        /*0058*/ 	.byte	0x04, 0x17
        /*005a*/ 	.short	(.L_124 - .L_123)
.L_123:
        /*005c*/ 	.word	0x00000000
        /*0060*/ 	.short	0x0000
        /*0062*/ 	.short	0x0000
        /*0064*/ 	.byte	0x00, 0xf5, 0x21, 0x00


	//----- nvinfo : EIATTR_SPARSE_MMA_MASK
	.align		4
.L_124:
        /*0068*/ 	.byte	0x03, 0x50
        /*006a*/ 	.short	0x0000


	//----- nvinfo : EIATTR_MAXREG_COUNT
	.align		4
        /*006c*/ 	.byte	0x03, 0x1b
        /*006e*/ 	.short	0x00ff


	//----- nvinfo : EIATTR_MERCURY_ISA_VERSION
	.align		4
        /*0070*/ 	.byte	0x03, 0x5f
        /*0072*/ 	.short	0x0101


	//----- nvinfo : EIATTR_VRC_CTA_INIT_COUNT
	.align		4
        /*0074*/ 	.byte	0x02, 0x4a
	.zero		1
	.zero		1


	//----- nvinfo : EIATTR_EXIT_INSTR_OFFSETS
	.align		4
        /*0078*/ 	.byte	0x04, 0x1c
        /*007a*/ 	.short	(.L_126 - .L_125)


	//   ....[0]....
.L_125:
        /*007c*/ 	.word	0x00000060


	//   ....[1]....
        /*0080*/ 	.word	0x00000870


	//----- nvinfo : EIATTR_CRS_STACK_SIZE
	.align		4
.L_126:
        /*0084*/ 	.byte	0x04, 0x1e
        /*0086*/ 	.short	(.L_128 - .L_127)
.L_127:
        /*0088*/ 	.word	0x00000000


	//----- nvinfo : EIATTR_CBANK_PARAM_SIZE
	.align		4
.L_128:
        /*008c*/ 	.byte	0x03, 0x19
        /*008e*/ 	.short	0x002c


	//----- nvinfo : EIATTR_PARAM_CBANK
	.align		4
        /*0090*/ 	.byte	0x04, 0x0a
        /*0092*/ 	.short	(.L_130 - .L_129)
	.align		4
.L_129:
        /*0094*/ 	.word	index@(.nv.constant0._Z7preparePiS_S_S_P17curandStateXORWOWi)
        /*0098*/ 	.short	0x0380
        /*009a*/ 	.short	0x002c


	//----- nvinfo : EIATTR_SW_WAR
	.align		4
.L_130:
        /*009c*/ 	.byte	0x04, 0x36
        /*009e*/ 	.short	(.L_132 - .L_131)
.L_131:
        /*00a0*/ 	.word	0x00000008
.L_132:


//--------------------- .nv.info._Z10copy_elitePiS_S_i --------------------------
	.section	.nv.info._Z10copy_elitePiS_S_i,"",@"SHT_CUDA_INFO"
	.sectionflags	@""
	.align	4


	//----- nvinfo : EIATTR_CUDA_API_VERSION
	.align		4
        /*0000*/ 	.byte	0x04, 0x37
        /*0002*/ 	.short	(.L_134 - .L_133)
.L_133:
        /*0004*/ 	.word	0x00000082


	//----- nvinfo : EIATTR_KPARAM_INFO
	.align		4
.L_134:
        /*0008*/ 	.byte	0x04, 0x17
        /*000a*/ 	.short	(.L_136 - .L_135)
.L_135:
        /*000c*/ 	.word	0x00000000
        /*0010*/ 	.short	0x0003
        /*0012*/ 	.short	0x0018
        /*0014*/ 	.byte	0x00, 0xf0, 0x11, 0x00


	//----- nvinfo : EIATTR_KPARAM_INFO
	.align		4
.L_136:
        /*0018*/ 	.byte	0x04, 0x17
        /*001a*/ 	.short	(.L_138 - .L_137)
.L_137:
        /*001c*/ 	.word	0x00000000
        /*0020*/ 	.short	0x0002
        /*0022*/ 	.short	0x0010
        /*0024*/ 	.byte	0x00, 0xf5, 0x21, 0x00


	//----- nvinfo : EIATTR_KPARAM_INFO
	.align		4
.L_138:
        /*0028*/ 	.byte	0x04, 0x17
        /*002a*/ 	.short	(.L_140 - .L_139)
.L_139:
        /*002c*/ 	.word	0x00000000
        /*0030*/ 	.short	0x0001
        /*0032*/ 	.short	0x0008
        /*0034*/ 	.byte	0x00, 0xf5, 0x21, 0x00


	//----- nvinfo : EIATTR_KPARAM_INFO
	.align		4
.L_140:
        /*0038*/ 	.byte	0x04, 0x17
        /*003a*/ 	.short	(.L_142 - .L_141)
.L_141:
        /*003c*/ 	.word	0x00000000
        /*0040*/ 	.short	0x0000
        /*0042*/ 	.short	0x0000
        /*0044*/ 	.byte	0x00, 0xf5, 0x21, 0x00


	//----- nvinfo : EIATTR_SPARSE_MMA_MASK
	.align		4
.L_142:
        /*0048*/ 	.byte	0x03, 0x50
        /*004a*/ 	.short	0x0000


	//----- nvinfo : EIATTR_MAXREG_COUNT
	.align		4
        /*004c*/ 	.byte	0x03, 0x1b
        /*004e*/ 	.short	0x00ff


	//----- nvinfo : EIATTR_MERCURY_ISA_VERSION
	.align		4
        /*0050*/ 	.byte	0x03, 0x5f
        /*0052*/ 	.short	0x0101


	//----- nvinfo : EIATTR_VRC_CTA_INIT_COUNT
	.align		4
        /*0054*/ 	.byte	0x02, 0x4a
	.zero		1
	.zero		1


	//----- nvinfo : EIATTR_EXIT_INSTR_OFFSETS
	.align		4
        /*0058*/ 	.byte	0x04, 0x1c
        /*005a*/ 	.short	(.L_144 - .L_143)


	//   ....[0]....
.L_143:
        /*005c*/ 	.word	0x00000070


	//   ....[1]....
        /*0060*/ 	.word	0x00000120


	//----- nvinfo : EIATTR_CBANK_PARAM_SIZE
	.align		4
.L_144:
        /*0064*/ 	.byte	0x03, 0x19
        /*0066*/ 	.short	0x001c


	//----- nvinfo : EIATTR_PARAM_CBANK
	.align		4
        /*0068*/ 	.byte	0x04, 0x0a
        /*006a*/ 	.short	(.L_146 - .L_145)
	.align		4
.L_145:
        /*006c*/ 	.word	index@(.nv.constant0._Z10copy_elitePiS_S_i)
        /*0070*/ 	.short	0x0380
        /*0072*/ 	.short	0x001c


	//----- nvinfo : EIATTR_SW_WAR
	.align		4
.L_146:
        /*0074*/ 	.byte	0x04, 0x36
        /*0076*/ 	.short	(.L_148 - .L_147)
.L_147:
        /*0078*/ 	.word	0x00000008
.L_148:


//--------------------- .nv.info._Z9prefixsumPii  --------------------------
	.section	.nv.info._Z9prefixsumPii,"",@"SHT_CUDA_INFO"
	.sectionflags	@""
	.align	4


	//----- nvinfo : EIATTR_CUDA_API_VERSION
	.align		4
        /*0000*/ 	.byte	0x04, 0x37
        /*0002*/ 	.short	(.L_150 - .L_149)
.L_149:
        /*0004*/ 	.word	0x00000082


	//----- nvinfo : EIATTR_KPARAM_INFO
	.align		4
.L_150:
        /*0008*/ 	.byte	0x04, 0x17
        /*000a*/ 	.short	(.L_152 - .L_151)
.L_151:
        /*000c*/ 	.word	0x00000000
        /*0010*/ 	.short	0x0001
        /*0012*/ 	.short	0x0008
        /*0014*/ 	.byte	0x00, 0xf0, 0x11, 0x00


	//----- nvinfo : EIATTR_KPARAM_INFO
	.align		4
.L_152:
        /*0018*/ 	.byte	0x04, 0x17
        /*001a*/ 	.short	(.L_154 - .L_153)
.L_153:
        /*001c*/ 	.word	0x00000000
        /*0020*/ 	.short	0x0000
        /*0022*/ 	.short	0x0000
        /*0024*/ 	.byte	0x00, 0xf5, 0x21, 0x00


	//----- nvinfo : EIATTR_SPARSE_MMA_MASK
	.align		4
.L_154:
        /*0028*/ 	.byte	0x03, 0x50
        /*002a*/ 	.short	0x0000


	//----- nvinfo : EIATTR_MAXREG_COUNT
	.align		4
        /*002c*/ 	.byte	0x03, 0x1b
        /*002e*/ 	.short	0x00ff


	//----- nvinfo : EIATTR_NUM_BARRIERS
	.align		4
        /*0030*/ 	.byte	0x02, 0x4c
        /*0032*/ 	.byte	0x01
	.zero		1


	//----- nvinfo : EIATTR_MERCURY_ISA_VERSION
	.align		4
        /*0034*/ 	.byte	0x03, 0x5f
        /*0036*/ 	.short	0x0101


	//----- nvinfo : EIATTR_VRC_CTA_INIT_COUNT
	.align		4
        /*0038*/ 	.byte	0x02, 0x4a
	.zero		1
	.zero		1


	//----- nvinfo : EIATTR_EXIT_INSTR_OFFSETS
	.align		4
        /*003c*/ 	.byte	0x04, 0x1c
        /*003e*/ 	.short	(.L_156 - .L_155)


	//   ....[0]....
.L_155:
        /*0040*/ 	.word	0x00000260


	//----- nvinfo : EIATTR_CRS_STACK_SIZE
	.align		4
.L_156:
        /*0044*/ 	.byte	0x04, 0x1e
        /*0046*/ 	.short	(.L_158 - .L_157)
.L_157:
        /*0048*/ 	.word	0x00000000


	//----- nvinfo : EIATTR_CBANK_PARAM_SIZE
	.align		4
.L_158:
        /*004c*/ 	.byte	0x03, 0x19
        /*004e*/ 	.short	0x000c


	//----- nvinfo : EIATTR_PARAM_CBANK
	.align		4
        /*0050*/ 	.byte	0x04, 0x0a
        /*0052*/ 	.short	(.L_160 - .L_159)
	.align		4
.L_159:
        /*0054*/ 	.word	index@(.nv.constant0._Z9prefixsumPii)
        /*0058*/ 	.short	0x0380
        /*005a*/ 	.short	0x000c


	//----- nvinfo : EIATTR_SW_WAR
	.align		4
.L_160:
        /*005c*/ 	.byte	0x04, 0x36
        /*005e*/ 	.short	(.L_162 - .L_161)
.L_161:
        /*0060*/ 	.word	0x00000008
.L_162:


//--------------------- .nv.info._Z8get_bestPiS_i --------------------------
	.section	.nv.info._Z8get_bestPiS_i,"",@"SHT_CUDA_INFO"
	.sectionflags	@""
	.align	4


	//----- nvinfo : EIATTR_CUDA_API_VERSION
	.align		4
        /*0000*/ 	.byte	0x04, 0x37
        /*0002*/ 	.short	(.L_164 - .L_163)
.L_163:
        /*0004*/ 	.word	0x00000082


	//----- nvinfo : EIATTR_KPARAM_INFO
	.align		4
.L_164:
        /*0008*/ 	.byte	0x04, 0x17
        /*000a*/ 	.short	(.L_166 - .L_165)
.L_165:
        /*000c*/ 	.word	0x00000000
        /*0010*/ 	.short	0x0002
        /*0012*/ 	.short	0x0010
        /*0014*/ 	.byte	0x00, 0xf0, 0x11, 0x00


	//----- nvinfo : EIATTR_KPARAM_INFO
	.align		4
.L_166:
        /*0018*/ 	.byte	0x04, 0x17
        /*001a*/ 	.short	(.L_168 - .L_167)
.L_167:
        /*001c*/ 	.word	0x00000000
        /*0020*/ 	.short	0x0001
        /*0022*/ 	.short	0x0008
        /*0024*/ 	.byte	0x00, 0xf5, 0x21, 0x00


	//----- nvinfo : EIATTR_KPARAM_INFO
	.align		4
.L_168:
        /*0028*/ 	.byte	0x04, 0x17
        /*002a*/ 	.short	(.L_170 - .L_169)
.L_169:
        /*002c*/ 	.word	0x00000000
        /*0030*/ 	.short	0x0000
        /*0032*/ 	.short	0x0000
        /*0034*/ 	.byte	0x00, 0xf5, 0x21, 0x00


	//----- nvinfo : EIATTR_SPARSE_MMA_MASK
	.align		4
.L_170:
        /*0038*/ 	.byte	0x03, 0x50
        /*003a*/ 	.short	0x0000


	//----- nvinfo : EIATTR_MAXREG_COUNT
	.align		4
        /*003c*/ 	.byte	0x03, 0x1b
        /*003e*/ 	.short	0x00ff


	//----- nvinfo : EIATTR_NUM_BARRIERS
	.align		4
        /*0040*/ 	.byte	0x02, 0x4c
        /*0042*/ 	.byte	0x01
	.zero		1


	//----- nvinfo : EIATTR_MERCURY_ISA_VERSION
	.align		4
        /*0044*/ 	.byte	0x03, 0x5f
        /*0046*/ 	.short	0x0101


	//----- nvinfo : EIATTR_VRC_CTA_INIT_COUNT
	.align		4
        /*0048*/ 	.byte	0x02, 0x4a
	.zero		1
	.zero		1


	//----- nvinfo : EIATTR_EXIT_INSTR_OFFSETS
	.align		4
        /*004c*/ 	.byte	0x04, 0x1c
        /*004e*/ 	.short	(.L_172 - .L_171)


	//   ....[0]....
.L_171:
        /*0050*/ 	.word	0x000002b0


	//   ....[1]....
        /*0054*/ 	.word	0x00000320


	//----- nvinfo : EIATTR_CRS_STACK_SIZE
	.align		4
.L_172:
        /*0058*/ 	.byte	0x04, 0x1e
        /*005a*/ 	.short	(.L_174 - .L_173)
.L_173:
        /*005c*/ 	.word	0x00000000


	//----- nvinfo : EIATTR_CBANK_PARAM_SIZE
	.align		4
.L_174:
        /*0060*/ 	.byte	0x03, 0x19
        /*0062*/ 	.short	0x0014


	//----- nvinfo : EIATTR_PARAM_CBANK
	.align		4
        /*0064*/ 	.byte	0x04, 0x0a
        /*0066*/ 	.short	(.L_176 - .L_175)
	.align		4
.L_175:
        /*0068*/ 	.word	index@(.nv.constant0._Z8get_bestPiS_i)
        /*006c*/ 	.short	0x0380
        /*006e*/ 	.short	0x0014


	//----- nvinfo : EIATTR_SW_WAR
	.align		4
.L_176:
        /*0070*/ 	.byte	0x04, 0x36
        /*0072*/ 	.short	(.L_178 - .L_177)
.L_177:
        /*0074*/ 	.word	0x00000008
.L_178:


//--------------------- .nv.info._Z5checkPiS_ii   --------------------------
	.section	.nv.info._Z5checkPiS_ii,"",@"SHT_CUDA_INFO"
	.sectionflags	@""
	.align	4


	//----- nvinfo : EIATTR_CUDA_API_VERSION
	.align		4
        /*0000*/ 	.byte	0x04, 0x37
        /*0002*/ 	.short	(.L_180 - .L_179)
.L_179:
        /*0004*/ 	.word	0x00000082


	//----- nvinfo : EIATTR_KPARAM_INFO
	.align		4
.L_180:
        /*0008*/ 	.byte	0x04, 0x17
        /*000a*/ 	.short	(.L_182 - .L_181)
.L_181:
        /*000c*/ 	.word	0x00000000
        /*0010*/ 	.short	0x0003
        /*0012*/ 	.short	0x0014
        /*0014*/ 	.byte	0x00, 0xf0, 0x11, 0x00


	//----- nvinfo : EIATTR_KPARAM_INFO
	.align		4
.L_182:
        /*0018*/ 	.byte	0x04, 0x17
        /*001a*/ 	.short	(.L_184 - .L_183)
.L_183:
        /*001c*/ 	.word	0x00000000
        /*0020*/ 	.short	0x0002
        /*0022*/ 	.short	0x0010
        /*0024*/ 	.byte	0x00, 0xf0, 0x11, 0x00


	//----- nvinfo : EIATTR_KPARAM_INFO
	.align		4
.L_184:
        /*0028*/ 	.byte	0x04, 0x17
        /*002a*/ 	.short	(.L_186 - .L_185)
.L_185:
        /*002c*/ 	.word	0x00000000
        /*0030*/ 	.short	0x0001
        /*0032*/ 	.short	0x0008
        /*0034*/ 	.byte	0x00, 0xf5, 0x21, 0x00


	//----- nvinfo : EIATTR_KPARAM_INFO
	.align		4
.L_186:
        /*0038*/ 	.byte	0x04, 0x17
        /*003a*/ 	.short	(.L_188 - .L_187)
.L_187:
        /*003c*/ 	.word	0x00000000
        /*0040*/ 	.short	0x0000
        /*0042*/ 	.short	0x0000
        /*0044*/ 	.byte	0x00, 0xf5, 0x21, 0x00


	//----- nvinfo : EIATTR_SPARSE_MMA_MASK
	.align		4
.L_188:
        /*0048*/ 	.byte	0x03, 0x50
        /*004a*/ 	.short	0x0000


	//----- nvinfo : EIATTR_MAXREG_COUNT
	.align		4
        /*004c*/ 	.byte	0x03, 0x1b
        /*004e*/ 	.short	0x00ff


	//----- nvinfo : EIATTR_MERCURY_ISA_VERSION
	.align		4
        /*0050*/ 	.byte	0x03, 0x5f
        /*0052*/ 	.short	0x0101


	//----- nvinfo : EIATTR_VRC_CTA_INIT_COUNT
	.align		4
        /*0054*/ 	.byte	0x02, 0x4a
	.zero		1
	.zero		1


	//----- nvinfo : EIATTR_EXIT_INSTR_OFFSETS
	.align		4
        /*0058*/ 	.byte	0x04, 0x1c
        /*005a*/ 	.short	(.L_190 - .L_189)


	//   ....[0]....
.L_189:
        /*005c*/ 	.word	0x00000060


	//   ....[1]....
        /*0060*/ 	.word	0x000000b0


	//----- nvinfo : EIATTR_CBANK_PARAM_SIZE
	.align		4
.L_190:
        /*0064*/ 	.byte	0x03, 0x19
        /*0066*/ 	.short	0x0018


	//----- nvinfo : EIATTR_PARAM_CBANK
	.align		4
        /*0068*/ 	.byte	0x04, 0x0a
        /*006a*/ 	.short	(.L_192 - .L_191)
	.align		4
.L_191:
        /*006c*/ 	.word	index@(.nv.constant0._Z5checkPiS_ii)
        /*0070*/ 	.short	0x0380
        /*0072*/ 	.short	0x0018


	//----- nvinfo : EIATTR_SW_WAR
	.align		4
.L_192:
        /*0074*/ 	.byte	0x04, 0x36
        /*0076*/ 	.short	(.L_194 - .L_193)
.L_193:
        /*0078*/ 	.word	0x00000008
.L_194:


//--------------------- .nv.info._Z8evaluatePiS_iS_S_S_i --------------------------
	.section	.nv.info._Z8evaluatePiS_iS_S_S_i,"",@"SHT_CUDA_INFO"
	.sectionflags	@""
	.align	4


	//----- nvinfo : EIATTR_CUDA_API_VERSION
	.align		4
        /*0000*/ 	.byte	0x04, 0x37
        /*0002*/ 	.short	(.L_196 - .L_195)
.L_195:
        /*0004*/ 	.word	0x00000082


	//----- nvinfo : EIATTR_KPARAM_INFO
	.align		4
.L_196:
        /*0008*/ 	.byte	0x04, 0x17
        /*000a*/ 	.short	(.L_198 - .L_197)
.L_197:
        /*000c*/ 	.word	0x00000000
        /*0010*/ 	.short	0x0006
        /*0012*/ 	.short	0x0030
        /*0014*/ 	.byte	0x00, 0xf0, 0x11, 0x00


	//----- nvinfo : EIATTR_KPARAM_INFO
	.align		4
.L_198:
        /*0018*/ 	.byte	0x04, 0x17
        /*001a*/ 	.short	(.L_200 - .L_199)
.L_199:
        /*001c*/ 	.word	0x00000000
        /*0020*/ 	.short	0x0005
        /*0022*/ 	.short	0x0028
        /*0024*/ 	.byte	0x00, 0xf5, 0x21, 0x00


	//----- nvinfo : EIATTR_KPARAM_INFO
	.align		4
.L_200:
        /*0028*/ 	.byte	0x04, 0x17
        /*002a*/ 	.short	(.L_202 - .L_201)
.L_201:
        /*002c*/ 	.word	0x00000000
        /*0030*/ 	.short	0x0004
        /*0032*/ 	.short	0x0020
        /*0034*/ 	.byte	0x00, 0xf5, 0x21, 0x00


	//----- nvinfo : EIATTR_KPARAM_INFO
	.align		4
.L_202:
        /*0038*/ 	.byte	0x04, 0x17
        /*003a*/ 	.short	(.L_204 - .L_203)
.L_203:
        /*003c*/ 	.word	0x00000000
        /*0040*/ 	.short	0x0003
        /*0042*/ 	.short	0x0018
        /*0044*/ 	.byte	0x00, 0xf5, 0x21, 0x00


	//----- nvinfo : EIATTR_KPARAM_INFO
	.align		4
.L_204:
        /*0048*/ 	.byte	0x04, 0x17
        /*004a*/ 	.short	(.L_206 - .L_205)
.L_205:
        /*004c*/ 	.word	0x00000000
        /*0050*/ 	.short	0x0002
        /*0052*/ 	.short	0x0010
        /*0054*/ 	.byte	0x00, 0xf0, 0x11, 0x00


	//----- nvinfo : EIATTR_KPARAM_INFO
	.align		4
.L_206:
        /*0058*/ 	.byte	0x04, 0x17
        /*005a*/ 	.short	(.L_208 - .L_207)
.L_207:
        /*005c*/ 	.word	0x00000000
        /*0060*/ 	.short	0x0001
        /*0062*/ 	.short	0x0008
        /*0064*/ 	.byte	0x00, 0xf5, 0x21, 0x00


	//----- nvinfo : EIATTR_KPARAM_INFO
	.align		4
.L_208:
        /*0068*/ 	.byte	0x04, 0x17
        /*006a*/ 	.short	(.L_210 - .L_209)
.L_209:
        /*006c*/ 	.word	0x00000000
        /*0070*/ 	.short	0x0000
        /*0072*/ 	.short	0x0000
        /*0074*/ 	.byte	0x00, 0xf5, 0x21, 0x00


	//----- nvinfo : EIATTR_SPARSE_MMA_MASK
	.align		4
.L_210:
        /*0078*/ 	.byte	0x03, 0x50
        /*007a*/ 	.short	0x0000


	//----- nvinfo : EIATTR_MAXREG_COUNT
	.align		4
        /*007c*/ 	.byte	0x03, 0x1b
        /*007e*/ 	.short	0x00ff


	//----- nvinfo : EIATTR_MERCURY_ISA_VERSION
	.align		4
        /*0080*/ 	.byte	0x03, 0x5f
        /*0082*/ 	.short	0x0101


	//----- nvinfo : EIATTR_INT_WARP_WIDE_INSTR_OFFSETS
	.align		4
        /*0084*/ 	.byte	0x04, 0x31
        /*0086*/ 	.short	(.L_212 - .L_211)


	//   ....[0]....
.L_211:
        /*0088*/ 	.word	0x00000170


	//   ....[1]....
        /*008c*/ 	.word	0x000001b0


	//   ....[2]....
        /*0090*/ 	.word	0x000001d0


	//----- nvinfo : EIATTR_VRC_CTA_INIT_COUNT
	.align		4
.L_212:
        /*0094*/ 	.byte	0x02, 0x4a
	.zero		1
	.zero		1


	//----- nvinfo : EIATTR_EXIT_INSTR_OFFSETS
	.align		4
        /*0098*/ 	.byte	0x04, 0x1c
        /*009a*/ 	.short	(.L_214 - .L_213)


	//   ....[0]....
.L_213:
        /*009c*/ 	.word	0x00000070


	//   ....[1]....
        /*00a0*/ 	.word	0x00000230


	//----- nvinfo : EIATTR_CBANK_PARAM_SIZE
	.align		4
.L_214:
        /*00a4*/ 	.byte	0x03, 0x19
        /*00a6*/ 	.short	0x0034


	//----- nvinfo : EIATTR_PARAM_CBANK
	.align		4
        /*00a8*/ 	.byte	0x04, 0x0a
        /*00aa*/ 	.short	(.L_216 - .L_215)
	.align		4
.L_215:
        /*00ac*/ 	.word	index@(.nv.constant0._Z8evaluatePiS_iS_S_S_i)
        /*00b0*/ 	.short	0x0380
        /*00b2*/ 	.short	0x0034


	//----- nvinfo : EIATTR_SW_WAR
	.align		4
.L_216:
        /*00b4*/ 	.byte	0x04, 0x36
        /*00b6*/ 	.short	(.L_218 - .L_217)
.L_217:
        /*00b8*/ 	.word	0x00000008
.L_218:


//--------------------- .nv.info._Z4zeroPi        --------------------------
	.section	.nv.info._Z4zeroPi,"",@"SHT_CUDA_INFO"
	.sectionflags	@""
	.align	4


	//----- nvinfo : EIATTR_CUDA_API_VERSION
	.align		4
        /*0000*/ 	.byte	0x04, 0x37
        /*0002*/ 	.short	(.L_220 - .L_219)
.L_219:
        /*0004*/ 	.word	0x00000082


	//----- nvinfo : EIATTR_KPARAM_INFO
	.align		4
.L_220:
        /*0008*/ 	.byte	0x04, 0x17
        /*000a*/ 	.short	(.L_222 - .L_221)
.L_221:
        /*000c*/ 	.word	0x00000000
        /*0010*/ 	.short	0x0000
        /*0012*/ 	.short	0x0000
        /*0014*/ 	.byte	0x00, 0xf5, 0x21, 0x00


	//----- nvinfo : EIATTR_SPARSE_MMA_MASK
	.align		4
.L_222:
        /*0018*/ 	.byte	0x03, 0x50
        /*001a*/ 	.short	0x0000


	//----- nvinfo : EIATTR_MAXREG_COUNT
	.align		4
        /*001c*/ 	.byte	0x03, 0x1b
        /*001e*/ 	.short	0x00ff


	//----- nvinfo : EIATTR_MERCURY_ISA_VERSION
	.align		4
        /*0020*/ 	.byte	0x03, 0x5f
        /*0022*/ 	.short	0x0101


	//----- nvinfo : EIATTR_VRC_CTA_INIT_COUNT
	.align		4
        /*0024*/ 	.byte	0x02, 0x4a
	.zero		1
	.zero		1


	//----- nvinfo : EIATTR_EXIT_INSTR_OFFSETS
	.align		4
        /*0028*/ 	.byte	0x04, 0x1c
        /*002a*/ 	.short	(.L_224 - .L_223)


	//   ....[0]....
.L_223:
        /*002c*/ 	.word	0x00000060


	//----- nvinfo : EIATTR_CBANK_PARAM_SIZE
	.align		4
.L_224:
        /*0030*/ 	.byte	0x03, 0x19
        /*0032*/ 	.short	0x0008


	//----- nvinfo : EIATTR_PARAM_CBANK
	.align		4
        /*0034*/ 	.byte	0x04, 0x0a
        /*0036*/ 	.short	(.L_226 - .L_225)
	.align		4
.L_225:
        /*0038*/ 	.word	index@(.nv.constant0._Z4zeroPi)
        /*003c*/ 	.short	0x0380
        /*003e*/ 	.short	0x0008


	//----- nvinfo : EIATTR_SW_WAR
	.align		4
.L_226:
        /*0040*/ 	.byte	0x04, 0x36
        /*0042*/ 	.short	(.L_228 - .L_227)
.L_227:
        /*0044*/ 	.word	0x00000008
.L_228:


//--------------------- .nv.info._Z4initPiiiP17curandStateXORWOW --------------------------
	.section	.nv.info._Z4initPiiiP17curandStateXORWOW,"",@"SHT_CUDA_INFO"
	.sectionflags	@""
	.align	4


	//----- nvinfo : EIATTR_CUDA_API_VERSION
	.align		4
        /*0000*/ 	.byte	0x04, 0x37
        /*0002*/ 	.short	(.L_230 - .L_229)
.L_229:
        /*0004*/ 	.word	0x00000082


	//----- nvinfo : EIATTR_KPARAM_INFO
	.align		4
.L_230:
        /*0008*/ 	.byte	0x04, 0x17
        /*000a*/ 	.short	(.L_232 - .L_231)
.L_231:
        /*000c*/ 	.word	0x00000000
        /*0010*/ 	.short	0x0003
        /*0012*/ 	.short	0x0010
        /*0014*/ 	.byte	0x00, 0xf5, 0x21, 0x00


	//----- nvinfo : EIATTR_KPARAM_INFO
	.align		4
.L_232:
        /*0018*/ 	.byte	0x04, 0x17
        /*001a*/ 	.short	(.L_234 - .L_233)
.L_233:
        /*001c*/ 	.word	0x00000000
        /*0020*/ 	.short	0x0002
        /*0022*/ 	.short	0x000c
        /*0024*/ 	.byte	0x00, 0xf0, 0x11, 0x00


	//----- nvinfo : EIATTR_KPARAM_INFO
	.align		4
.L_234:
        /*0028*/ 	.byte	0x04, 0x17
        /*002a*/ 	.short	(.L_236 - .L_235)
.L_235:
        /*002c*/ 	.word	0x00000000
        /*0030*/ 	.short	0x0001
        /*0032*/ 	.short	0x0008
        /*0034*/ 	.byte	0x00, 0xf0, 0x11, 0x00


	//----- nvinfo : EIATTR_KPARAM_INFO
	.align		4
.L_236:
        /*0038*/ 	.byte	0x04, 0x17
        /*003a*/ 	.short	(.L_238 - .L_237)
.L_237:
        /*003c*/ 	.word	0x00000000
        /*0040*/ 	.short	0x0000
        /*0042*/ 	.short	0x0000
        /*0044*/ 	.byte	0x00, 0xf5, 0x21, 0x00


	//----- nvinfo : EIATTR_SPARSE_MMA_MASK
	.align		4
.L_238:
        /*0048*/ 	.byte	0x03, 0x50
        /*004a*/ 	.short	0x0000


	//----- nvinfo : EIATTR_MAXREG_COUNT
	.align		4
        /*004c*/ 	.byte	0x03, 0x1b
        /*004e*/ 	.short	0x00ff


	//----- nvinfo : EIATTR_MERCURY_ISA_VERSION
	.align		4
        /*0050*/ 	.byte	0x03, 0x5f
        /*0052*/ 	.short	0x0101


	//----- nvinfo : EIATTR_VRC_CTA_INIT_COUNT
	.align		4
        /*0054*/ 	.byte	0x02, 0x4a
	.zero		1
	.zero		1


	//----- nvinfo : EIATTR_EXIT_INSTR_OFFSETS
	.align		4
        /*0058*/ 	.byte	0x04, 0x1c
        /*005a*/ 	.short	(.L_240 - .L_239)


	//   ....[0]....
.L_239:
        /*005c*/ 	.word	0x000001d0


	//----- nvinfo : EIATTR_CBANK_PARAM_SIZE
	.align		4
.L_240:
        /*0060*/ 	.byte	0x03, 0x19
        /*0062*/ 	.short	0x0018


	//----- nvinfo : EIATTR_PARAM_CBANK
	.align		4
        /*0064*/ 	.byte	0x04, 0x0a
        /*0066*/ 	.short	(.L_242 - .L_241)
	.align		4
.L_241:
        /*0068*/ 	.word	index@(.nv.constant0._Z4initPiiiP17curandStateXORWOW)
        /*006c*/ 	.short	0x0380
        /*006e*/ 	.short	0x0018


	//----- nvinfo : EIATTR_SW_WAR
	.align		4
.L_242:
        /*0070*/ 	.byte	0x04, 0x36
        /*0072*/ 	.short	(.L_244 - .L_243)
.L_243:
        /*0074*/ 	.word	0x00000008
.L_244:


//--------------------- .nv.info._Z11curand_initP17curandStateXORWOWj --------------------------
	.section	.nv.info._Z11curand_initP17curandStateXORWOWj,"",@"SHT_CUDA_INFO"
	.sectionflags	@""
	.align	4


	//----- nvinfo : EIATTR_CUDA_API_VERSION
	.align		4
        /*0000*/ 	.byte	0x04, 0x37
        /*0002*/ 	.short	(.L_246 - .L_245)
.L_245:
        /*0004*/ 	.word	0x00000082


	//----- nvinfo : EIATTR_KPARAM_INFO
	.align		4
.L_246:
        /*0008*/ 	.byte	0x04, 0x17
        /*000a*/ 	.short	(.L_248 - .L_247)
.L_247:
        /*000c*/ 	.word	0x00000000
        /*0010*/ 	.short	0x0001
        /*0012*/ 	.short	0x0008
        /*0014*/ 	.byte	0x00, 0xf0, 0x11, 0x00


	//----- nvinfo : EIATTR_KPARAM_INFO
	.align		4
.L_248:
        /*0018*/ 	.byte	0x04, 0x17
        /*001a*/ 	.short	(.L_250 - .L_249)
.L_249:
        /*001c*/ 	.word	0x00000000
        /*0020*/ 	.short	0x0000
        /*0022*/ 	.short	0x0000
        /*0024*/ 	.byte	0x00, 0xf5, 0x21, 0x00


	//----- nvinfo : EIATTR_SPARSE_MMA_MASK
	.align		4
.L_250:
        /*0028*/ 	.byte	0x03, 0x50
        /*002a*/ 	.short	0x0000


	//----- nvinfo : EIATTR_MAXREG_COUNT
	.align		4
        /*002c*/ 	.byte	0x03, 0x1b
        /*002e*/ 	.short	0x00ff


	//----- nvinfo : EIATTR_MERCURY_ISA_VERSION
	.align		4
        /*0030*/ 	.byte	0x03, 0x5f
        /*0032*/ 	.short	0x0101


	//----- nvinfo : EIATTR_VRC_CTA_INIT_COUNT
	.align		4
        /*0034*/ 	.byte	0x02, 0x4a
	.zero		1
	.zero		1


	//----- nvinfo : EIATTR_EXIT_INSTR_OFFSETS
	.align		4
        /*0038*/ 	.byte	0x04, 0x1c
        /*003a*/ 	.short	(.L_252 - .L_251)


	//   ....[0]....
.L_251:
        /*003c*/ 	.word	0x00000ec0


	//----- nvinfo : EIATTR_CRS_STACK_SIZE
	.align		4
.L_252:
        /*0040*/ 	.byte	0x04, 0x1e
        /*0042*/ 	.short	(.L_254 - .L_253)
.L_253:
        /*0044*/ 	.word	0x00000000


	//----- nvinfo : EIATTR_CBANK_PARAM_SIZE
	.align		4
.L_254:
        /*0048*/ 	.byte	0x03, 0x19
        /*004a*/ 	.short	0x000c


	//----- nvinfo : EIATTR_PARAM_CBANK
	.align		4
        /*004c*/ 	.byte	0x04, 0x0a
        /*004e*/ 	.short	(.L_256 - .L_255)
	.align		4
.L_255:
        /*0050*/ 	.word	index@(.nv.constant0._Z11curand_initP17curandStateXORWOWj)
        /*0054*/ 	.short	0x0380
        /*0056*/ 	.short	0x000c


	//----- nvinfo : EIATTR_SW_WAR
	.align		4
.L_256:
        /*0058*/ 	.byte	0x04, 0x36
        /*005a*/ 	.short	(.L_258 - .L_257)
.L_257:
        /*005c*/ 	.word	0x00000008
.L_258:


//--------------------- .nv.callgraph             --------------------------
	.section	.nv.callgraph,"",@"SHT_CUDA_CALLGRAPH"
	.align	4
	.sectionentsize	8
	.align		4
        /*0000*/ 	.word	0x00000000
	.align		4
        /*0004*/ 	.word	0xffffffff
	.align		4
        /*0008*/ 	.word	0x00000000
	.align		4
        /*000c*/ 	.word	0xfffffffe
	.align		4
        /*0010*/ 	.word	0x00000000
	.align		4
        /*0014*/ 	.word	0xfffffffd
	.align		4
        /*0018*/ 	.word	0x00000000
	.align		4
        /*001c*/ 	.word	0xfffffffc


//--------------------- .nv.constant4             --------------------------
	.section	.nv.constant4,"a",@progbits
	.align	8
	.align		8
.nv.constant4:
        /*0000*/ 	.dword	precalc_xorwow_matrix
	.align		8
        /*0008*/ 	.dword	precalc_xorwow_offset_matrix
	.align		8
        /*0010*/ 	.dword	mrg32k3aM1
	.align		8
        /*0018*/ 	.dword	mrg32k3aM2
	.align		8
        /*0020*/ 	.dword	mrg32k3aM1SubSeq
	.align		8
        /*0028*/ 	.dword	mrg32k3aM2SubSeq
	.align		8
        /*0030*/ 	.dword	mrg32k3aM1Seq
	.align		8
        /*0038*/ 	.dword	mrg32k3aM2Seq


//--------------------- .nv.constant3             --------------------------
	.section	.nv.constant3,"a",@progbits
	.align	8
.nv.constant3:
	.type		__cr_lgamma_table,@object
	.size		__cr_lgamma_table,(.L_8 - __cr_lgamma_table)
__cr_lgamma_table:
        /*0000*/ 	.byte	0x00, 0x00, 0x00, 0x00, 0x00, 0x00, 0x00, 0x00, 0x00, 0x00, 0x00, 0x00, 0x00, 0x00, 0x00, 0x00
        /*0010*/ 	.byte	0xef, 0x39, 0xfa, 0xfe, 0x42, 0x2e, 0xe6, 0x3f, 0x02, 0x20, 0x2a, 0xfa, 0x0b, 0xab, 0xfc, 0x3f
        /*0020*/ 	.byte	0xf9, 0x2c, 0x92, 0x7c, 0xa7, 0x6c, 0x09, 0x40, 0xc9, 0x79, 0x44, 0x3c, 0x64, 0x26, 0x13, 0x40
        /*0030*/ 	.byte	0xca, 0x01, 0xcf, 0x3a, 0x27, 0x51, 0x1a, 0x40, 0x30, 0xcc, 0x2d, 0xf3, 0xe1, 0x0c, 0x21, 0x40
        /*0040*/ 	.byte	0x0d, 0xb7, 0xfc, 0x82, 0x8e, 0x35, 0x25, 0x40
.L_8:


//--------------------- .text._Z6mutatePiiP17curandStateXORWOW --------------------------
	.section	.text._Z6mutatePiiP17curandStateXORWOW,"ax",@progbits
	.align	128
        .global         _Z6mutatePiiP17curandStateXORWOW
        .type           _Z6mutatePiiP17curandStateXORWOW,@function
        .size           _Z6mutatePiiP17curandStateXORWOW,(.L_x_34 - _Z6mutatePiiP17curandStateXORWOW)
        .other          _Z6mutatePiiP17curandStateXORWOW,@"STO_CUDA_ENTRY STV_DEFAULT"
_Z6mutatePiiP17curandStateXORWOW:
.text._Z6mutatePiiP17curandStateXORWOW:
[----:B------:R-:W-:Y:S01]  /*0000*/  LDC R1, c[0x0][0x37c] ;  /* 0x0000df00ff017b82 */ /* 0x000fe20000000800 */
[----:B------:R-:W0:Y:S01]  /*0010*/  S2R R11, SR_CTAID.X ;  /* 0x00000000000b7919 */ /* 0x000e220000002500 */
[----:B------:R-:W0:Y:S01]  /*0020*/  LDCU UR4, c[0x0][0x360] ;  /* 0x00006c00ff0477ac */ /* 0x000e220008000800 */
[----:B------:R-:W0:Y:S01]  /*0030*/  S2R R0, SR_TID.X ;  /* 0x0000000000007919 */ /* 0x000e220000002100 */
[----:B------:R-:W1:Y:S01]  /*0040*/  LDCU UR5, c[0x0][0x388] ;  /* 0x00007100ff0577ac */ /* 0x000e620008000800 */
[----:B0-----:R-:W-:-:S05]  /*0050*/  IMAD R11, R11, UR4, R0 ;  /* 0x000000040b0b7c24 */ /* 0x001fca000f8e0200 */
[----:B-1----:R-:W-:-:S13]  /*0060*/  ISETP.GE.AND P0, PT, R11, UR5, PT ;  /* 0x000000050b007c0c */ /* 0x002fda000bf06270 */
[----:B------:R-:W-:Y:S05]  /*0070*/  @P0 EXIT ;  /* 0x000000000000094d */ /* 0x000fea0003800000 */
[----:B------:R-:W0:Y:S01]  /*0080*/  LDC.64 R2, c[0x0][0x390] ;  /* 0x0000e400ff027b82 */ /* 0x000e220000000a00 */
[----:B------:R-:W0:Y:S02]  /*0090*/  LDCU.64 UR4, c[0x0][0x358] ;  /* 0x00006b00ff0477ac */ /* 0x000e240008000a00 */
[----:B0-----:R-:W2:Y:S04]  /*00a0*/  LDG.E.64 R8, desc[UR4][R2.64] ;  /* 0x0000000402087981 */ /* 0x001ea8000c1e1b00 */
[----:B------:R-:W3:Y:S04]  /*00b0*/  LDG.E.64 R6, desc[UR4][R2.64+0x10] ;  /* 0x0000100402067981 */ /* 0x000ee8000c1e1b00 */
[----:B------:R-:W4:Y:S01]  /*00c0*/  LDG.E.64 R4, desc[UR4][R2.64+0x8] ;  /* 0x0000080402047981 */ /* 0x000f22000c1e1b00 */
[----:B------:R-:W-:Y:S01]  /*00d0*/  UMOV UR6, 0x9999999a ;  /* 0x9999999a00067882 */ /* 0x000fe20000000000 */
[----:B------:R-:W-:Y:S01]  /*00e0*/  UMOV UR7, 0x3fb99999 ;  /* 0x3fb9999900077882 */ /* 0x000fe20000000000 */
[----:B--2---:R-:W-:-:S02]  /*00f0*/  SHF.R.U32.HI R0, RZ, 0x2, R9 ;  /* 0x00000002ff007819 */ /* 0x004fc40000011609 */
[----:B------:R-:W-:Y:S02]  /*0100*/  IADD3 R12, PT, PT, R8, 0x587c5, RZ ;  /* 0x000587c5080c7810 */ /* 0x000fe40007ffe0ff */
[----:B------:R-:W-:Y:S01]  /*0110*/  LOP3.LUT R0, R0, R9, RZ, 0x3c, !PT ;  /* 0x0000000900007212 */ /* 0x000fe200078e3cff */
[----:B---3--:R-:W-:Y:S01]  /*0120*/  IMAD.SHL.U32 R9, R7, 0x10, RZ ;  /* 0x0000001007097824 */ /* 0x008fe200078e00ff */
[----:B------:R-:W-:Y:S02]  /*0130*/  MOV R14, R7 ;  /* 0x00000007000e7202 */ /* 0x000fe40000000f00 */
[----:B----4-:R-:W-:Y:S01]  /*0140*/  MOV R13, R4 ;  /* 0x00000004000d7202 */ /* 0x010fe20000000f00 */
[----:B------:R-:W-:-:S04]  /*0150*/  IMAD.SHL.U32 R10, R0, 0x2, RZ ;  /* 0x00000002000a7824 */ /* 0x000fc800078e00ff */
[----:B------:R0:W-:Y:S01]  /*0160*/  STG.E.64 desc[UR4][R2.64], R12 ;  /* 0x0000000c02007986 */ /* 0x0001e2000c101b04 */
[----:B------:R-:W-:Y:S01]  /*0170*/  LOP3.LUT R10, R0, R10, R9, 0x96, !PT ;  /* 0x0000000a000a7212 */ /* 0x000fe200078e9609 */
[----:B------:R-:W-:-:S03]  /*0180*/  HFMA2 R9, -RZ, RZ, 0.1171875, 0 ;  /* 0x2f800000ff097431 */ /* 0x000fc600000001ff */
[----:B------:R-:W-:-:S05]  /*0190*/  LOP3.LUT R15, R10, R7, RZ, 0x3c, !PT ;  /* 0x000000070a0f7212 */ /* 0x000fca00078e3cff */
[----:B------:R-:W-:Y:S01]  /*01a0*/  IMAD.IADD R0, R15, 0x1, R12 ;  /* 0x000000010f007824 */ /* 0x000fe200078e020c */
[----:B------:R0:W-:Y:S04]  /*01b0*/  STG.E.64 desc[UR4][R2.64+0x10], R14 ;  /* 0x0000100e02007986 */ /* 0x0001e8000c101b04 */
[----:B------:R-:W-:-:S05]  /*01c0*/  I2FP.F32.U32 R0, R0 ;  /* 0x0000000000007245 */ /* 0x000fca0000201000 */
[----:B------:R-:W-:-:S04]  /*01d0*/  FFMA R0, R0, R9, 1.1641532182693481445e-10 ;  /* 0x2f00000000007423 */ /* 0x000fc80000000009 */
[----:B------:R-:W1:Y:S02]  /*01e0*/  F2F.F64.F32 R8, R0 ;  /* 0x0000000000087310 */ /* 0x000e640000201800 */
[----:B-1----:R-:W-:Y:S01]  /*01f0*/  DSETP.GTU.AND P0, PT, R8, UR6, PT ;  /* 0x0000000608007e2a */ /* 0x002fe2000bf0c000 */
[----:B------:R-:W-:Y:S02]  /*0200*/  IMAD.MOV.U32 R9, RZ, RZ, R6 ;  /* 0x000000ffff097224 */ /* 0x000fe400078e0006 */
[----:B------:R-:W-:-:S05]  /*0210*/  IMAD.MOV.U32 R8, RZ, RZ, R5 ;  /* 0x000000ffff087224 */ /* 0x000fca00078e0005 */
[----:B------:R0:W-:Y:S06]  /*0220*/  STG.E.64 desc[UR4][R2.64+0x8], R8 ;  /* 0x0000080802007986 */ /* 0x0001ec000c101b04 */
[----:B------:R-:W-:Y:S05]  /*0230*/  @P0 EXIT ;  /* 0x000000000000094d */ /* 0x000fea0003800000 */
[----:B0-----:R-:W0:Y:S02]  /*0240*/  LDC.64 R2, c[0x0][0x380] ;  /* 0x0000e000ff027b82 */ /* 0x001e240000000a00 */
[----:B0-----:R-:W-:-:S05]  /*0250*/  IMAD.WIDE R2, R11, 0x4, R2 ;  /* 0x000000040b027825 */ /* 0x001fca00078e0202 */
[----:B------:R-:W2:Y:S02]  /*0260*/  LDG.E R0, desc[UR4][R2.64] ;  /* 0x0000000402007981 */ /* 0x000ea4000c1e1900 */
[----:B--2---:R-:W-:-:S05]  /*0270*/  IADD3 R5, PT, PT, -R0, 0x1, RZ ;  /* 0x0000000100057810 */ /* 0x004fca0007ffe1ff */
[----:B------:R-:W-:Y:S01]  /*0280*/  STG.E desc[UR4][R2.64], R5 ;  /* 0x0000000502007986 */ /* 0x000fe2000c101904 */
[----:B------:R-:W-:Y:S05]  /*0290*/  EXIT ;  /* 0x000000000000794d */ /* 0x000fea0003800000 */
.L_x_0:
[----:B------:R-:W-:-:S00]  /*02a0*/  BRA `(.L_x_0) ;  /* 0xfffffffc00fc7947 */ /* 0x000fc0000383ffff */
[----:B------:R-:W-:-:S00]  /*02b0*/  NOP ;  /* 0x0000000000007918 */ /* 0x000fc00000000000 */
        /* <DEDUP_REMOVED lines=12> */
.L_x_34:


//--------------------- .text._Z9crossoverPiS_S_S_S_i --------------------------
	.section	.text._Z9crossoverPiS_S_S_S_i,"ax",@progbits
	.align	128
        .global         _Z9crossoverPiS_S_S_S_i
        .type           _Z9crossoverPiS_S_S_S_i,@function
        .size           _Z9crossoverPiS_S_S_S_i,(.L_x_35 - _Z9crossoverPiS_S_S_S_i)
        .other          _Z9crossoverPiS_S_S_S_i,@"STO_CUDA_ENTRY STV_DEFAULT"
_Z9crossoverPiS_S_S_S_i:
.text._Z9crossoverPiS_S_S_S_i:
[----:B------:R-:W-:Y:S08]  /*0000*/  LDC R1, c[0x0][0x37c] ;  /* 0x0000df00ff017b82 */ /* 0x000ff00000000800 */
[----:B------:R-:W0:Y:S01]  /*0010*/  LDC.64 R2, c[0x0][0x3a0] ;  /* 0x0000e800ff027b82 */ /* 0x000e220000000a00 */
[----:B------:R-:W0:Y:S02]  /*0020*/  LDCU.64 UR4, c[0x0][0x358] ;  /* 0x00006b00ff0477ac */ /* 0x000e240008000a00 */
[----:B0-----:R-:W2:Y:S01]  /*0030*/  LDG.E R2, desc[UR4][R2.64] ;  /* 0x0000000402027981 */ /* 0x001ea2000c1e1900 */
[----:B------:R-:W0:Y:S01]  /*0040*/  LDCU UR6, c[0x0][0x360] ;  /* 0x00006c00ff0677ac */ /* 0x000e220008000800 */
[----:B------:R-:W0:Y:S01]  /*0050*/  S2R R9, SR_CTAID.X ;  /* 0x0000000000097919 */ /* 0x000e220000002500 */
[----:B------:R-:W0:Y:S02]  /*0060*/  S2R R0, SR_TID.X ;  /* 0x0000000000007919 */ /* 0x000e240000002100 */
[----:B0-----:R-:W-:-:S05]  /*0070*/  IMAD R9, R9, UR6, R0 ;  /* 0x0000000609097c24 */ /* 0x001fca000f8e0200 */
[----:B--2---:R-:W-:-:S13]  /*0080*/  ISETP.GE.AND P0, PT, R9, R2, PT ;  /* 0x000000020900720c */ /* 0x004fda0003f06270 */
[----:B------:R-:W-:Y:S05]  /*0090*/  @P0 BRA `(.L_x_1) ;  /* 0x00000000002c0947 */ /* 0x000fea0003800000 */
[----:B------:R-:W0:Y:S01]  /*00a0*/  LDC.64 R2, c[0x0][0x388] ;  /* 0x0000e200ff027b82 */ /* 0x000e220000000a00 */
[----:B------:R-:W1:Y:S07]  /*00b0*/  LDCU UR6, c[0x0][0x3a8] ;  /* 0x00007500ff0677ac */ /* 0x000e6e0008000800 */
[----:B------:R-:W2:Y:S01]  /*00c0*/  LDC.64 R4, c[0x0][0x380] ;  /* 0x0000e000ff047b82 */ /* 0x000ea20000000a00 */
[----:B0-----:R-:W1:Y:S02]  /*00d0*/  LDG.E R2, desc[UR4][R2.64] ;  /* 0x0000000402027981 */ /* 0x001e64000c1e1900 */
[----:B-1----:R-:W-:-:S04]  /*00e0*/  IMAD R7, R2, UR6, R9 ;  /* 0x0000000602077c24 */ /* 0x002fc8000f8e0209 */
[----:B--2---:R-:W-:Y:S02]  /*00f0*/  IMAD.WIDE R4, R7, 0x4, R4 ;  /* 0x0000000407047825 */ /* 0x004fe400078e0204 */
[----:B------:R-:W0:Y:S04]  /*0100*/  LDC.64 R6, c[0x0][0x398] ;  /* 0x0000e600ff067b82 */ /* 0x000e280000000a00 */
[----:B------:R-:W2:Y:S01]  /*0110*/  LDG.E R5, desc[UR4][R4.64] ;  /* 0x0000000404057981 */ /* 0x000ea2000c1e1900 */
[----:B0-----:R-:W-:-:S05]  /*0120*/  IMAD.WIDE R6, R9, 0x4, R6 ;  /* 0x0000000409067825 */ /* 0x001fca00078e0206 */
[----:B--2---:R-:W-:Y:S01]  /*0130*/  STG.E desc[UR4][R6.64], R5 ;  /* 0x0000000506007986 */ /* 0x004fe2000c101904 */
[----:B------:R-:W-:Y:S05]  /*0140*/  EXIT ;  /* 0x000000000000794d */ /* 0x000fea0003800000 */
.L_x_1:
[----:B------:R-:W0:Y:S02]  /*0150*/  LDC R0, c[0x0][0x3a8] ;  /* 0x0000ea00ff007b82 */ /* 0x000e240000000800 */
[----:B0-----:R-:W-:-:S13]  /*0160*/  ISETP.GE.AND P0, PT, R9, R0, PT ;  /* 0x000000000900720c */ /* 0x001fda0003f06270 */
[----:B------:R-:W-:Y:S05]  /*0170*/  @P0 EXIT ;  /* 0x000000000000094d */ /* 0x000fea0003800000 */
[----:B------:R-:W0:Y:S08]  /*0180*/  LDC.64 R2, c[0x0][0x390] ;  /* 0x0000e400ff027b82 */ /* 0x000e300000000a00 */
[----:B------:R-:W1:Y:S01]  /*0190*/  LDC.64 R4, c[0x0][0x380] ;  /* 0x0000e000ff047b82 */ /* 0x000e620000000a00 */
[----:B0-----:R-:W2:Y:S02]  /*01a0*/  LDG.E R2, desc[UR4][R2.64] ;  /* 0x0000000402027981 */ /* 0x001ea4000c1e1900 */
[----:B--2---:R-:W-:-:S04]  /*01b0*/  IMAD R7, R2, R0, R9 ;  /* 0x0000000002077224 */ /* 0x004fc800078e0209 */
[----:B-1----:R-:W-:Y:S02]  /*01c0*/  IMAD.WIDE R4, R7, 0x4, R4 ;  /* 0x0000000407047825 */ /* 0x002fe400078e0204 */
[----:B------:R-:W0:Y:S04]  /*01d0*/  LDC.64 R6, c[0x0][0x398] ;  /* 0x0000e600ff067b82 */ /* 0x000e280000000a00 */
[----:B------:R-:W2:Y:S01]  /*01e0*/  LDG.E R5, desc[UR4][R4.64] ;  /* 0x0000000404057981 */ /* 0x000ea2000c1e1900 */
[----:B0-----:R-:W-:-:S05]  /*01f0*/  IMAD.WIDE R6, R9, 0x4, R6 ;  /* 0x0000000409067825 */ /* 0x001fca00078e0206 */
[----:B--2---:R-:W-:Y:S01]  /*0200*/  STG.E desc[UR4][R6.64], R5 ;  /* 0x0000000506007986 */ /* 0x004fe2000c101904 */
[----:B------:R-:W-:Y:S05]  /*0210*/  EXIT ;  /* 0x000000000000794d */ /* 0x000fea0003800000 */
.L_x_2:
        /* <DEDUP_REMOVED lines=14> */
.L_x_35:


//--------------------- .text._Z7preparePiS_S_S_P17curandStateXORWOWi --------------------------
	.section	.text._Z7preparePiS_S_S_P17curandStateXORWOWi,"ax",@progbits
	.align	128
        .global         _Z7preparePiS_S_S_P17curandStateXORWOWi
        .type           _Z7preparePiS_S_S_P17curandStateXORWOWi,@function
        .size           _Z7preparePiS_S_S_P17curandStateXORWOWi,(.L_x_36 - _Z7preparePiS_S_S_P17curandStateXORWOWi)
        .other          _Z7preparePiS_S_S_P17curandStateXORWOWi,@"STO_CUDA_ENTRY STV_DEFAULT"
_Z7preparePiS_S_S_P17curandStateXORWOWi:
.text._Z7preparePiS_S_S_P17curandStateXORWOWi:
[----:B------:R-:W-:Y:S01]  /*0000*/  LDC R1, c[0x0][0x37c] ;  /* 0x0000df00ff017b82 */ /* 0x000fe20000000800 */
[----:B------:R-:W0:Y:S01]  /*0010*/  S2R R0, SR_CTAID.X ;  /* 0x0000000000007919 */ /* 0x000e220000002500 */
[----:B------:R-:W0:Y:S01]  /*0020*/  LDCU UR4, c[0x0][0x360] ;  /* 0x00006c00ff0477ac */ /* 0x000e220008000800 */
[----:B------:R-:W0:Y:S02]  /*0030*/  S2R R3, SR_TID.X ;  /* 0x0000000000037919 */ /* 0x000e240000002100 */
[----:B0-----:R-:W-:-:S05]  /*0040*/  IMAD R0, R0, UR4, R3 ;  /* 0x0000000400007c24 */ /* 0x001fca000f8e0203 */
[----:B------:R-:W-:-:S13]  /*0050*/  ISETP.GE.AND P0, PT, R0, 0x1, PT ;  /* 0x000000010000780c */ /* 0x000fda0003f06270 */
[----:B------:R-:W-:Y:S05]  /*0060*/  @!P0 EXIT ;  /* 0x000000000000894d */ /* 0x000fea0003800000 */
[----:B------:R-:W0:Y:S01]  /*0070*/  LDC.64 R4, c[0x0][0x398] ;  /* 0x0000e600ff047b82 */ /* 0x000e220000000a00 */
[----:B------:R-:W0:Y:S07]  /*0080*/  LDCU.64 UR4, c[0x0][0x358] ;  /* 0x00006b00ff0477ac */ /* 0x000e2e0008000a00 */
[----:B------:R-:W1:Y:S01]  /*0090*/  LDC.64 R10, c[0x0][0x3a0] ;  /* 0x0000e800ff0a7b82 */ /* 0x000e620000000a00 */
[----:B0-----:R-:W2:Y:S01]  /*00a0*/  LDG.E R12, desc[UR4][R4.64+0x1fc] ;  /* 0x0001fc04040c7981 */ /* 0x001ea2000c1e1900 */
[----:B-1----:R-:W-:-:S05]  /*00b0*/  IMAD.WIDE.U32 R10, R0, 0x30, R10 ;  /* 0x00000030000a7825 */ /* 0x002fca00078e000a */
[----:B------:R0:W5:Y:S04]  /*00c0*/  LDG.E R7, desc[UR4][R10.64+0x14] ;  /* 0x000014040a077981 */ /* 0x000168000c1e1900 */
[----:B------:R0:W5:Y:S04]  /*00d0*/  LDG.E.64 R8, desc[UR4][R10.64] ;  /* 0x000000040a087981 */ /* 0x000168000c1e1b00 */
[----:B------:R0:W5:Y:S01]  /*00e0*/  LDG.E.64 R2, desc[UR4][R10.64+0x8] ;  /* 0x000008040a027981 */ /* 0x000162000c1e1b00 */
[----:B------:R-:W-:Y:S01]  /*00f0*/  IMAD.MOV.U32 R6, RZ, RZ, 0x2f800000 ;  /* 0x2f800000ff067424 */ /* 0x000fe200078e00ff */
[----:B--2---:R-:W-:-:S13]  /*0100*/  ISETP.NE.AND P0, PT, R12, RZ, PT ;  /* 0x000000ff0c00720c */ /* 0x004fda0003f05270 */
[----:B0-----:R-:W-:Y:S05]  /*0110*/  @P0 BRA `(.L_x_3) ;  /* 0x00000000003c0947 */ /* 0x001fea0003800000 */
[----:B-----5:R-:W-:Y:S01]  /*0120*/  SHF.R.U32.HI R10, RZ, 0x2, R9 ;  /* 0x00000002ff0a7819 */ /* 0x020fe20000011609 */
[----:B------:R-:W-:-:S03]  /*0130*/  IMAD.SHL.U32 R12, R7, 0x10, RZ ;  /* 0x00000010070c7824 */ /* 0x000fc600078e00ff */
[----:B------:R-:W-:-:S05]  /*0140*/  LOP3.LUT R10, R10, R9, RZ, 0x3c, !PT ;  /* 0x000000090a0a7212 */ /* 0x000fca00078e3cff */
[----:B------:R-:W-:-:S05]  /*0150*/  IMAD.SHL.U32 R9, R10, 0x2, RZ ;  /* 0x000000020a097824 */ /* 0x000fca00078e00ff */
[----:B------:R-:W-:Y:S01]  /*0160*/  LOP3.LUT R9, R7, R12, R9, 0x96, !PT ;  /* 0x0000000c07097212 */ /* 0x000fe200078e9609 */
[----:B------:R-:W-:-:S03]  /*0170*/  VIADD R7, R8, 0x587c5 ;  /* 0x000587c508077836 */ /* 0x000fc60000000000 */
[----:B------:R-:W-:-:S05]  /*0180*/  LOP3.LUT R8, R9, R10, RZ, 0x3c, !PT ;  /* 0x0000000a09087212 */ /* 0x000fca00078e3cff */
[----:B------:R-:W-:-:S05]  /*0190*/  IMAD.IADD R9, R8, 0x1, R7 ;  /* 0x0000000108097824 */ /* 0x000fca00078e0207 */
[----:B------:R-:W-:-:S05]  /*01a0*/  I2FP.F32.U32 R9, R9 ;  /* 0x0000000900097245 */ /* 0x000fca0000201000 */
[----:B------:R-:W-:-:S04]  /*01b0*/  FFMA R9, R9, R6, 1.1641532182693481445e-10 ;  /* 0x2f00000009097423 */ /* 0x000fc80000000006 */
[----:B------:R-:W-:-:S06]  /*01c0*/  FMUL R9, R9, 128 ;  /* 0x4300000009097820 */ /* 0x000fcc0000400000 */
[----:B------:R-:W0:Y:S02]  /*01d0*/  FRND.CEIL R9, R9 ;  /* 0x0000000900097307 */ /* 0x000e240000209000 */
[----:B0-----:R-:W-:-:S06]  /*01e0*/  FADD R10, R9, -1 ;  /* 0xbf800000090a7421 */ /* 0x001fcc0000000000 */
[----:B------:R0:W1:Y:S01]  /*01f0*/  F2I.TRUNC.NTZ R15, R10 ;  /* 0x0000000a000f7305 */ /* 0x000062000020f100 */
[----:B------:R-:W-:Y:S05]  /*0200*/  BRA `(.L_x_4) ;  /* 0x0000000000787947 */ /* 0x000fea0003800000 */
.L_x_3:
[----:B-----5:R-:W-:Y:S01]  /*0210*/  SHF.R.U32.HI R10, RZ, 0x2, R9 ;  /* 0x00000002ff0a7819 */ /* 0x020fe20000011609 */
[----:B------:R-:W-:Y:S01]  /*0220*/  BSSY.RECONVERGENT B0, `(.L_x_4) ;  /* 0x000001c000007945 */ /* 0x000fe20003800200 */
[----:B------:R-:W-:Y:S01]  /*0230*/  SHF.L.U32 R14, R7, 0x4, RZ ;  /* 0x00000004070e7819 */ /* 0x000fe200000006ff */
[----:B------:R-:W-:Y:S01]  /*0240*/  IMAD.MOV.U32 R15, RZ, RZ, RZ ;  /* 0x000000ffff0f7224 */ /* 0x000fe200078e00ff */
[----:B------:R-:W-:Y:S02]  /*0250*/  LOP3.LUT R10, R10, R9, RZ, 0x3c, !PT ;  /* 0x000000090a0a7212 */ /* 0x000fe400078e3cff */
[----:B------:R-:W-:-:S03]  /*0260*/  I2FP.F32.S32 R12, R12 ;  /* 0x0000000c000c7245 */ /* 0x000fc60000201400 */
[----:B------:R-:W-:-:S05]  /*0270*/  IMAD.SHL.U32 R9, R10, 0x2, RZ ;  /* 0x000000020a097824 */ /* 0x000fca00078e00ff */
[----:B------:R-:W-:Y:S01]  /*0280*/  LOP3.LUT R9, R7, R14, R9, 0x96, !PT ;  /* 0x0000000e07097212 */ /* 0x000fe200078e9609 */
[----:B------:R-:W-:Y:S02]  /*0290*/  VIADD R7, R8, 0x587c5 ;  /* 0x000587c508077836 */ /* 0x000fe40000000000 */
[----:B------:R-:W-:Y:S01]  /*02a0*/  HFMA2 R14, -RZ, RZ, 0, 7.62939453125e-06 ;  /* 0x00000080ff0e7431 */ /* 0x000fe200000001ff */
[----:B------:R-:W-:Y:S02]  /*02b0*/  LOP3.LUT R8, R9, R10, RZ, 0x3c, !PT ;  /* 0x0000000a09087212 */ /* 0x000fe400078e3cff */
[----:B------:R-:W0:Y:S03]  /*02c0*/  LDC.64 R10, c[0x0][0x398] ;  /* 0x0000e600ff0a7b82 */ /* 0x000e260000000a00 */
[----:B------:R-:W-:-:S05]  /*02d0*/  IMAD.IADD R9, R8, 0x1, R7 ;  /* 0x0000000108097824 */ /* 0x000fca00078e0207 */
[----:B------:R-:W-:-:S05]  /*02e0*/  I2FP.F32.U32 R9, R9 ;  /* 0x0000000900097245 */ /* 0x000fca0000201000 */
[----:B------:R-:W-:-:S04]  /*02f0*/  FFMA R9, R9, R6, 1.1641532182693481445e-10 ;  /* 0x2f00000009097423 */ /* 0x000fc80000000006 */
[----:B------:R-:W-:-:S06]  /*0300*/  FMUL R12, R9, R12 ;  /* 0x0000000c090c7220 */ /* 0x000fcc0000400000 */
[----:B------:R-:W1:Y:S02]  /*0310*/  FRND.CEIL R12, R12 ;  /* 0x0000000c000c7307 */ /* 0x000e640000209000 */
[----:B-1----:R-:W-:-:S06]  /*0320*/  FADD R9, R12, -1 ;  /* 0xbf8000000c097421 */ /* 0x002fcc0000000000 */
[----:B------:R-:W1:Y:S02]  /*0330*/  F2I.TRUNC.NTZ R9, R9 ;  /* 0x0000000900097305 */ /* 0x000e64000020f100 */
.L_x_5:
[----:B------:R-:W-:-:S05]  /*0340*/  IMAD.IADD R12, R14, 0x1, R15 ;  /* 0x000000010e0c7824 */ /* 0x000fca00078e020f */
[----:B------:R-:W-:-:S04]  /*0350*/  LEA.HI R12, R12, R12, RZ, 0x1 ;  /* 0x0000000c0c0c7211 */ /* 0x000fc800078f08ff */
[----:B------:R-:W-:-:S05]  /*0360*/  SHF.R.S32.HI R17, RZ, 0x1, R12 ;  /* 0x00000001ff117819 */ /* 0x000fca000001140c */
[----:B0-----:R-:W-:-:S06]  /*0370*/  IMAD.WIDE R12, R17, 0x4, R10 ;  /* 0x00000004110c7825 */ /* 0x001fcc00078e020a */
[----:B------:R-:W1:Y:S02]  /*0380*/  LDG.E R12, desc[UR4][R12.64] ;  /* 0x000000040c0c7981 */ /* 0x000e64000c1e1900 */
[----:B-1----:R-:W-:-:S04]  /*0390*/  ISETP.GT.AND P0, PT, R9, R12, PT ;  /* 0x0000000c0900720c */ /* 0x002fc80003f04270 */
[----:B------:R-:W-:-:S09]  /*03a0*/  SEL R14, R14, R17, P0 ;  /* 0x000000110e0e7207 */ /* 0x000fd20000000000 */
[----:B------:R-:W-:-:S05]  /*03b0*/  @P0 VIADD R15, R17, 0x1 ;  /* 0x00000001110f0836 */ /* 0x000fca0000000000 */
[----:B------:R-:W-:-:S13]  /*03c0*/  ISETP.GE.AND P0, PT, R15, R14, PT ;  /* 0x0000000e0f00720c */ /* 0x000fda0003f06270 */
[----:B------:R-:W-:Y:S05]  /*03d0*/  @!P0 BRA `(.L_x_5) ;  /* 0xfffffffc00d88947 */ /* 0x000fea000383ffff */
[----:B------:R-:W-:Y:S05]  /*03e0*/  BSYNC.RECONVERGENT B0 ;  /* 0x0000000000007941 */ /* 0x000fea0003800200 */
.L_x_4:
[----:B0-----:R-:W0:Y:S02]  /*03f0*/  LDC.64 R10, c[0x0][0x380] ;  /* 0x0000e000ff0a7b82 */ /* 0x001e240000000a00 */
[----:B0-----:R-:W-:-:S05]  /*0400*/  IMAD.WIDE.U32 R10, R0, 0x4, R10 ;  /* 0x00000004000a7825 */ /* 0x001fca00078e000a */
[----:B-1----:R0:W-:Y:S04]  /*0410*/  STG.E desc[UR4][R10.64], R15 ;  /* 0x0000000f0a007986 */ /* 0x0021e8000c101904 */
[----:B------:R-:W2:Y:S02]  /*0420*/  LDG.E R4, desc[UR4][R4.64+0x1fc] ;  /* 0x0001fc0404047981 */ /* 0x000ea4000c1e1900 */
[----:B--2---:R-:W-:-:S13]  /*0430*/  ISETP.NE.AND P0, PT, R4, RZ, PT ;  /* 0x000000ff0400720c */ /* 0x004fda0003f05270 */
[----:B0-----:R-:W-:Y:S05]  /*0440*/  @P0 BRA `(.L_x_6) ;  /* 0x00000000003c0947 */ /* 0x001fea0003800000 */
[----:B------:R-:W-:Y:S02]  /*0450*/  SHF.R.U32.HI R5, RZ, 0x2, R2 ;  /* 0x00000002ff057819 */ /* 0x000fe40000011602 */
[----:B------:R-:W-:Y:S02]  /*0460*/  IADD3 R7, PT, PT, R7, 0x587c5, RZ ;  /* 0x000587c507077810 */ /* 0x000fe40007ffe0ff */
[----:B------:R-:W-:Y:S01]  /*0470*/  LOP3.LUT R5, R5, R2, RZ, 0x3c, !PT ;  /* 0x0000000205057212 */ /* 0x000fe200078e3cff */
[----:B------:R-:W-:-:S04]  /*0480*/  IMAD.SHL.U32 R2, R8, 0x10, RZ ;  /* 0x0000001008027824 */ /* 0x000fc800078e00ff */
[----:B------:R-:W-:-:S05]  /*0490*/  IMAD.SHL.U32 R4, R5, 0x2, RZ ;  /* 0x0000000205047824 */ /* 0x000fca00078e00ff */
[----:B------:R-:W-:-:S04]  /*04a0*/  LOP3.LUT R5, R5, R4, R2, 0x96, !PT ;  /* 0x0000000405057212 */ /* 0x000fc800078e9602 */
[----:B------:R-:W-:-:S05]  /*04b0*/  LOP3.LUT R8, R5, R8, RZ, 0x3c, !PT ;  /* 0x0000000805087212 */ /* 0x000fca00078e3cff */
[----:B------:R-:W-:-:S05]  /*04c0*/  IMAD.IADD R2, R8, 0x1, R7 ;  /* 0x0000000108027824 */ /* 0x000fca00078e0207 */
[----:B------:R-:W-:-:S05]  /*04d0*/  I2FP.F32.U32 R5, R2 ;  /* 0x0000000200057245 */ /* 0x000fca0000201000 */
[----:B------:R-:W-:-:S04]  /*04e0*/  FFMA R5, R5, R6, 1.1641532182693481445e-10 ;  /* 0x2f00000005057423 */ /* 0x000fc80000000006 */
[----:B------:R-:W-:-:S06]  /*04f0*/  FMUL R5, R5, 128 ;  /* 0x4300000005057820 */ /* 0x000fcc0000400000 */
[----:B------:R-:W0:Y:S02]  /*0500*/  FRND.CEIL R5, R5 ;  /* 0x0000000500057307 */ /* 0x000e240000209000 */
[----:B0-----:R-:W-:-:S06]  /*0510*/  FADD R2, R5, -1 ;  /* 0xbf80000005027421 */ /* 0x001fcc0000000000 */
[----:B------:R-:W0:Y:S01]  /*0520*/  F2I.TRUNC.NTZ R2, R2 ;  /* 0x0000000200027305 */ /* 0x000e22000020f100 */
[----:B------:R-:W-:Y:S05]  /*0530*/  BRA `(.L_x_7) ;  /* 0x0000000000787947 */ /* 0x000fea0003800000 */
.L_x_6:
[----:B------:R-:W-:Y:S01]  /*0540*/  SHF.R.U32.HI R5, RZ, 0x2, R2 ;  /* 0x00000002ff057819 */ /* 0x000fe20000011602 */
[----:B------:R-:W-:Y:S01]  /*0550*/  VIADD R7, R7, 0x587c5 ;  /* 0x000587c507077836 */ /* 0x000fe20000000000 */
[----:B------:R-:W-:Y:S01]  /*0560*/  I2FP.F32.S32 R4, R4 ;  /* 0x0000000400047245 */ /* 0x000fe20000201400 */
[----:B------:R-:W-:Y:S01]  /*0570*/  BSSY.RECONVERGENT B0, `(.L_x_7) ;  /* 0x000001a000007945 */ /* 0x000fe20003800200 */
[----:B------:R-:W-:Y:S01]  /*0580*/  LOP3.LUT R5, R5, R2, RZ, 0x3c, !PT ;  /* 0x0000000205057212 */ /* 0x000fe200078e3cff */
[----:B------:R-:W-:Y:S02]  /*0590*/  IMAD.SHL.U32 R2, R8, 0x10, RZ ;  /* 0x0000001008027824 */ /* 0x000fe400078e00ff */
[----:B------:R-:W-:Y:S02]  /*05a0*/  IMAD.MOV.U32 R13, RZ, RZ, 0x80 ;  /* 0x00000080ff0d7424 */ /* 0x000fe400078e00ff */
[----:B------:R-:W-:-:S05]  /*05b0*/  IMAD.SHL.U32 R9, R5, 0x2, RZ ;  /* 0x0000000205097824 */ /* 0x000fca00078e00ff */
[----:B------:R-:W-:-:S04]  /*05c0*/  LOP3.LUT R9, R5, R9, R2, 0x96, !PT ;  /* 0x0000000905097212 */ /* 0x000fc800078e9602 */
[----:B------:R-:W-:-:S04]  /*05d0*/  LOP3.LUT R8, R9, R8, RZ, 0x3c, !PT ;  /* 0x0000000809087212 */ /* 0x000fc800078e3cff */
[----:B------:R-:W-:-:S04]  /*05e0*/  IADD3 R2, PT, PT, R8, R7, RZ ;  /* 0x0000000708027210 */ /* 0x000fc80007ffe0ff */
[----:B------:R-:W-:Y:S01]  /*05f0*/  I2FP.F32.U32 R5, R2 ;  /* 0x0000000200057245 */ /* 0x000fe20000201000 */
[----:B------:R-:W-:-:S04]  /*0600*/  IMAD.MOV.U32 R2, RZ, RZ, RZ ;  /* 0x000000ffff027224 */ /* 0x000fc800078e00ff */
[----:B------:R-:W-:-:S04]  /*0610*/  FFMA R5, R5, R6, 1.1641532182693481445e-10 ;  /* 0x2f00000005057423 */ /* 0x000fc80000000006 */
[----:B------:R-:W-:Y:S02]  /*0620*/  FMUL R9, R5, R4 ;  /* 0x0000000405097220 */ /* 0x000fe40000400000 */
[----:B------:R-:W0:Y:S04]  /*0630*/  LDC.64 R4, c[0x0][0x398] ;  /* 0x0000e600ff047b82 */ /* 0x000e280000000a00 */
[----:B------:R-:W1:Y:S02]  /*0640*/  FRND.CEIL R9, R9 ;  /* 0x0000000900097307 */ /* 0x000e640000209000 */
[----:B-1----:R-:W-:-:S06]  /*0650*/  FADD R10, R9, -1 ;  /* 0xbf800000090a7421 */ /* 0x002fcc0000000000 */
[----:B------:R1:W2:Y:S02]  /*0660*/  F2I.TRUNC.NTZ R15, R10 ;  /* 0x0000000a000f7305 */ /* 0x0002a4000020f100 */
.L_x_8:
[----:B------:R-:W-:-:S05]  /*0670*/  IMAD.IADD R9, R13, 0x1, R2 ;  /* 0x000000010d097824 */ /* 0x000fca00078e0202 */
[----:B------:R-:W-:-:S04]  /*0680*/  LEA.HI R9, R9, R9, RZ, 0x1 ;  /* 0x0000000909097211 */ /* 0x000fc800078f08ff */
[----:B------:R-:W-:-:S05]  /*0690*/  SHF.R.S32.HI R9, RZ, 0x1, R9 ;  /* 0x00000001ff097819 */ /* 0x000fca0000011409 */
[----:B01----:R-:W-:-:S06]  /*06a0*/  IMAD.WIDE R10, R9, 0x4, R4 ;  /* 0x00000004090a7825 */ /* 0x003fcc00078e0204 */
[----:B------:R-:W2:Y:S02]  /*06b0*/  LDG.E R10, desc[UR4][R10.64] ;  /* 0x000000040a0a7981 */ /* 0x000ea4000c1e1900 */
[----:B--2---:R-:W-:-:S04]  /*06c0*/  ISETP.GT.AND P0, PT, R15, R10, PT ;  /* 0x0000000a0f00720c */ /* 0x004fc80003f04270 */
[----:B------:R-:W-:-:S09]  /*06d0*/  SEL R13, R13, R9, P0 ;  /* 0x000000090d0d7207 */ /* 0x000fd20000000000 */
[----:B------:R-:W-:-:S04]  /*06e0*/  @P0 IADD3 R2, PT, PT, R9, 0x1, RZ ;  /* 0x0000000109020810 */ /* 0x000fc80007ffe0ff */
[----:B------:R-:W-:-:S13]  /*06f0*/  ISETP.GE.AND P0, PT, R2, R13, PT ;  /* 0x0000000d0200720c */ /* 0x000fda0003f06270 */
[----:B------:R-:W-:Y:S05]  /*0700*/  @!P0 BRA `(.L_x_8) ;  /* 0xfffffffc00d88947 */ /* 0x000fea000383ffff */
[----:B------:R-:W-:Y:S05]  /*0710*/  BSYNC.RECONVERGENT B0 ;  /* 0x0000000000007941 */ /* 0x000fea0003800200 */
.L_x_7:
[----:B------:R-:W-:Y:S01]  /*0720*/  SHF.R.U32.HI R4, RZ, 0x2, R3 ;  /* 0x00000002ff047819 */ /* 0x000fe20000011603 */
[----:B------:R-:W1:Y:S03]  /*0730*/  LDCU UR6, c[0x0][0x3a8] ;  /* 0x00007500ff0677ac */ /* 0x000e660008000800 */
[----:B------:R-:W-:Y:S01]  /*0740*/  LOP3.LUT R4, R4, R3, RZ, 0x3c, !PT ;  /* 0x0000000304047212 */ /* 0x000fe200078e3cff */
[----:B------:R-:W-:-:S04]  /*0750*/  IMAD.SHL.U32 R3, R8, 0x10, RZ ;  /* 0x0000001008037824 */ /* 0x000fc800078e00ff */
[----:B------:R-:W-:-:S05]  /*0760*/  IMAD.SHL.U32 R5, R4, 0x2, RZ ;  /* 0x0000000204057824 */ /* 0x000fca00078e00ff */
[----:B------:R-:W-:-:S04]  /*0770*/  LOP3.LUT R3, R4, R5, R3, 0x96, !PT ;  /* 0x0000000504037212 */ /* 0x000fc800078e9603 */
[----:B------:R-:W-:Y:S02]  /*0780*/  LOP3.LUT R8, R3, R8, RZ, 0x3c, !PT ;  /* 0x0000000803087212 */ /* 0x000fe400078e3cff */
[----:B-1----:R-:W-:Y:S02]  /*0790*/  I2FP.F32.S32 R4, UR6 ;  /* 0x0000000600047c45 */ /* 0x002fe40008201400 */
[----:B------:R-:W-:-:S04]  /*07a0*/  IADD3 R8, PT, PT, R7, 0x587c5, R8 ;  /* 0x000587c507087810 */ /* 0x000fc80007ffe008 */
[----:B------:R-:W-:-:S05]  /*07b0*/  I2FP.F32.U32 R3, R8 ;  /* 0x0000000800037245 */ /* 0x000fca0000201000 */
[----:B------:R-:W-:Y:S02]  /*07c0*/  FFMA R3, R3, R6, 1.1641532182693481445e-10 ;  /* 0x2f00000003037423 */ /* 0x000fe40000000006 */
[----:B------:R-:W1:Y:S02]  /*07d0*/  LDC.64 R6, c[0x0][0x390] ;  /* 0x0000e400ff067b82 */ /* 0x000e640000000a00 */
[----:B------:R-:W-:-:S06]  /*07e0*/  FMUL R3, R3, R4 ;  /* 0x0000000403037220 */ /* 0x000fcc0000400000 */
[----:B------:R-:W2:Y:S01]  /*07f0*/  FRND.CEIL R3, R3 ;  /* 0x0000000300037307 */ /* 0x000ea20000209000 */
[----:B------:R-:W3:Y:S01]  /*0800*/  LDC.64 R4, c[0x0][0x388] ;  /* 0x0000e200ff047b82 */ /* 0x000ee20000000a00 */
[----:B--2---:R-:W-:Y:S01]  /*0810*/  FADD R8, R3, -1 ;  /* 0xbf80000003087421 */ /* 0x004fe20000000000 */
[----:B-1----:R-:W-:-:S05]  /*0820*/  IMAD.WIDE.U32 R6, R0, 0x4, R6 ;  /* 0x0000000400067825 */ /* 0x002fca00078e0006 */
[----:B------:R-:W1:Y:S01]  /*0830*/  F2I.TRUNC.NTZ R9, R8 ;  /* 0x0000000800097305 */ /* 0x000e62000020f100 */
[----:B---3--:R-:W-:-:S05]  /*0840*/  IMAD.WIDE.U32 R4, R0, 0x4, R4 ;  /* 0x0000000400047825 */ /* 0x008fca00078e0004 */
[----:B0-----:R-:W-:Y:S04]  /*0850*/  STG.E desc[UR4][R4.64], R2 ;  /* 0x0000000204007986 */ /* 0x001fe8000c101904 */
[----:B-1----:R-:W-:Y:S01]  /*0860*/  STG.E desc[UR4][R6.64], R9 ;  /* 0x0000000906007986 */ /* 0x002fe2000c101904 */
[----:B------:R-:W-:Y:S05]  /*0870*/  EXIT ;  /* 0x000000000000794d */ /* 0x000fea0003800000 */
.L_x_9:
        /* <DEDUP_REMOVED lines=16> */
.L_x_36:


//--------------------- .text._Z10copy_elitePiS_S_i --------------------------
	.section	.text._Z10copy_elitePiS_S_i,"ax",@progbits
	.align	128
        .global         _Z10copy_elitePiS_S_i
        .type           _Z10copy_elitePiS_S_i,@function
        .size           _Z10copy_elitePiS_S_i,(.L_x_37 - _Z10copy_elitePiS_S_i)
        .other          _Z10copy_elitePiS_S_i,@"STO_CUDA_ENTRY STV_DEFAULT"
_Z10copy_elitePiS_S_i:
.text._Z10copy_elitePiS_S_i:
        /* <DEDUP_REMOVED lines=9> */
[----:B------:R-:W0:Y:S07]  /*0090*/  LDCU.64 UR4, c[0x0][0x358] ;  /* 0x00006b00ff0477ac */ /* 0x000e2e0008000a00 */
[----:B------:R-:W1:Y:S01]  /*00a0*/  LDC.64 R4, c[0x0][0x380] ;  /* 0x0000e000ff047b82 */ /* 0x000e620000000a00 */
[----:B0-----:R-:W2:Y:S02]  /*00b0*/  LDG.E R2, desc[UR4][R2.64] ;  /* 0x0000000402027981 */ /* 0x001ea4000c1e1900 */
[----:B--2---:R-:W-:-:S04]  /*00c0*/  IMAD R7, R2, UR6, R9 ;  /* 0x0000000602077c24 */ /* 0x004fc8000f8e0209 */
[----:B-1----:R-:W-:Y:S02]  /*00d0*/  IMAD.WIDE R4, R7, 0x4, R4 ;  /* 0x0000000407047825 */ /* 0x002fe400078e0204 */
[----:B------:R-:W0:Y:S04]  /*00e0*/  LDC.64 R6, c[0x0][0x388] ;  /* 0x0000e200ff067b82 */ /* 0x000e280000000a00 */
[----:B------:R-:W2:Y:S01]  /*00f0*/  LDG.E R5, desc[UR4][R4.64] ;  /* 0x0000000404057981 */ /* 0x000ea2000c1e1900 */
[----:B0-----:R-:W-:-:S05]  /*0100*/  IMAD.WIDE R6, R9, 0x4, R6 ;  /* 0x0000000409067825 */ /* 0x001fca00078e0206 */
[----:B--2---:R-:W-:Y:S01]  /*0110*/  STG.E desc[UR4][R6.64], R5 ;  /* 0x0000000506007986 */ /* 0x004fe2000c101904 */
[----:B------:R-:W-:Y:S05]  /*0120*/  EXIT ;  /* 0x000000000000794d */ /* 0x000fea0003800000 */
.L_x_10:
        /* <DEDUP_REMOVED lines=13> */
.L_x_37:


//--------------------- .text._Z9prefixsumPii     --------------------------
	.section	.text._Z9prefixsumPii,"ax",@progbits
	.align	128
        .global         _Z9prefixsumPii
        .type           _Z9prefixsumPii,@function
        .size           _Z9prefixsumPii,(.L_x_38 - _Z9prefixsumPii)
        .other          _Z9prefixsumPii,@"STO_CUDA_ENTRY STV_DEFAULT"
_Z9prefixsumPii:
.text._Z9prefixsumPii:
[----:B------:R-:W-:Y:S01]  /*0000*/  LDC R1, c[0x0][0x37c] ;  /* 0x0000df00ff017b82 */ /* 0x000fe20000000800 */
[----:B------:R-:W0:Y:S07]  /*0010*/  S2R R5, SR_CTAID.X ;  /* 0x0000000000057919 */ /* 0x000e2e0000002500 */
[----:B------:R-:W1:Y:S01]  /*0020*/  LDC.64 R2, c[0x0][0x380] ;  /* 0x0000e000ff027b82 */ /* 0x000e620000000a00 */
[----:B------:R-:W0:Y:S01]  /*0030*/  LDCU UR4, c[0x0][0x360] ;  /* 0x00006c00ff0477ac */ /* 0x000e220008000800 */
[----:B------:R-:W0:Y:S01]  /*0040*/  S2R R0, SR_TID.X ;  /* 0x0000000000007919 */ /* 0x000e220000002100 */
[----:B------:R-:W2:Y:S01]  /*0050*/  LDCU.64 UR6, c[0x0][0x358] ;  /* 0x00006b00ff0677ac */ /* 0x000ea20008000a00 */
[----:B0-----:R-:W-:-:S04]  /*0060*/  IMAD R5, R5, UR4, R0 ;  /* 0x0000000405057c24 */ /* 0x001fc8000f8e0200 */
[----:B-1----:R-:W-:-:S05]  /*0070*/  IMAD.WIDE R2, R5, 0x4, R2 ;  /* 0x0000000405027825 */ /* 0x002fca00078e0202 */
[----:B--2---:R-:W2:Y:S01]  /*0080*/  LDG.E R0, desc[UR6][R2.64] ;  /* 0x0000000602007981 */ /* 0x004ea2000c1e1900 */
[----:B------:R-:W0:Y:S01]  /*0090*/  S2UR UR5, SR_CgaCtaId ;  /* 0x00000000000579c3 */ /* 0x000e220000008800 */
[----:B------:R-:W-:Y:S02]  /*00a0*/  UMOV UR4, 0x400 ;  /* 0x0000040000047882 */ /* 0x000fe40000000000 */
[----:B0-----:R-:W-:Y:S01]  /*00b0*/  ULEA UR4, UR5, UR4, 0x18 ;  /* 0x0000000405047291 */ /* 0x001fe2000f8ec0ff */
[----:B------:R-:W0:Y:S05]  /*00c0*/  LDCU UR5, c[0x0][0x388] ;  /* 0x00007100ff0577ac */ /* 0x000e2a0008000800 */
[----:B------:R-:W-:Y:S01]  /*00d0*/  LEA R7, R5, UR4, 0x2 ;  /* 0x0000000405077c11 */ /* 0x000fe2000f8e10ff */
[----:B0-----:R-:W-:-:S04]  /*00e0*/  UISETP.GE.AND UP0, UPT, UR5, 0x2, UPT ;  /* 0x000000020500788c */ /* 0x001fc8000bf06270 */
[----:B--2---:R0:W-:Y:S01]  /*00f0*/  STS [R7], R0 ;  /* 0x0000000007007388 */ /* 0x0041e20000000800 */
[----:B------:R-:W-:Y:S06]  /*0100*/  BAR.SYNC.DEFER_BLOCKING 0x0 ;  /* 0x0000000000007b1d */ /* 0x000fec0000010000 */
[----:B------:R-:W-:Y:S05]  /*0110*/  BRA.U !UP0, `(.L_x_11) ;  /* 0x0000000108487547 */ /* 0x000fea000b800000 */
[----:B------:R-:W1:Y:S01]  /*0120*/  LDCU UR8, c[0x0][0x388] ;  /* 0x00007100ff0877ac */ /* 0x000e620008000800 */
[----:B------:R-:W-:-:S05]  /*0130*/  UMOV UR5, 0x1 ;  /* 0x0000000100057882 */ /* 0x000fca0000000000 */
.L_x_14:
[----:B------:R-:W-:Y:S01]  /*0140*/  ISETP.GE.AND P0, PT, R5, UR5, PT ;  /* 0x0000000505007c0c */ /* 0x000fe2000bf06270 */
[----:B------:R-:W-:-:S12]  /*0150*/  BSSY.RECONVERGENT B0, `(.L_x_12) ;  /* 0x000000a000007945 */ /* 0x000fd80003800200 */
[----:B0--3--:R-:W-:-:S05]  /*0160*/  @P0 VIADD R0, R5, -UR5 ;  /* 0x8000000505000c36 */ /* 0x009fca0008000000 */
[----:B------:R-:W-:-:S05]  /*0170*/  @P0 LEA R0, R0, UR4, 0x2 ;  /* 0x0000000400000c11 */ /* 0x000fca000f8e10ff */
[----:B--2---:R0:W2:Y:S01]  /*0180*/  @P0 LDS R4, [R0] ;  /* 0x0000000000040984 */ /* 0x0040a20000000800 */
[----:B------:R-:W-:Y:S06]  /*0190*/  BAR.SYNC.DEFER_BLOCKING 0x0 ;  /* 0x0000000000007b1d */ /* 0x000fec0000010000 */
[----:B------:R-:W-:Y:S05]  /*01a0*/  @!P0 BRA `(.L_x_13) ;  /* 0x0000000000108947 */ /* 0x000fea0003800000 */
[----:B------:R-:W2:Y:S02]  /*01b0*/  LDS R9, [R7] ;  /* 0x0000000007097984 */ /* 0x000ea40000000800 */
[----:B--2---:R-:W-:-:S13]  /*01c0*/  ISETP.GT.AND P0, PT, R4, R9, PT ;  /* 0x000000090400720c */ /* 0x004fda0003f04270 */
[----:B0-----:R-:W-:-:S05]  /*01d0*/  @P0 IMAD.IADD R0, R4, 0x1, R9 ;  /* 0x0000000104000824 */ /* 0x001fca00078e0209 */
[----:B------:R3:W-:Y:S02]  /*01e0*/  @P0 STS [R7], R0 ;  /* 0x0000000007000388 */ /* 0x0007e40000000800 */
.L_x_13:
[----:B-1----:R-:W-:Y:S05]  /*01f0*/  BSYNC.RECONVERGENT B0 ;  /* 0x0000000000007941 */ /* 0x002fea0003800200 */
.L_x_12:
[----:B------:R-:W-:Y:S01]  /*0200*/  BAR.SYNC.DEFER_BLOCKING 0x0 ;  /* 0x0000000000007b1d */ /* 0x000fe20000010000 */
[----:B------:R-:W-:-:S04]  /*0210*/  USHF.L.U32 UR5, UR5, 0x1, URZ ;  /* 0x0000000105057899 */ /* 0x000fc800080006ff */
[----:B------:R-:W-:-:S09]  /*0220*/  UISETP.GE.AND UP0, UPT, UR5, UR8, UPT ;  /* 0x000000080500728c */ /* 0x000fd2000bf06270 */
[----:B------:R-:W-:Y:S05]  /*0230*/  BRA.U !UP0, `(.L_x_14) ;  /* 0xfffffffd08c07547 */ /* 0x000fea000b83ffff */
.L_x_11:
[----:B0--3--:R-:W0:Y:S04]  /*0240*/  LDS R7, [R7] ;  /* 0x0000000007077984 */ /* 0x009e280000000800 */
[----:B0-----:R-:W-:Y:S01]  /*0250*/  STG.E desc[UR6][R2.64], R7 ;  /* 0x0000000702007986 */ /* 0x001fe2000c101906 */
[----:B------:R-:W-:Y:S05]  /*0260*/  EXIT ;  /* 0x000000000000794d */ /* 0x000fea0003800000 */
.L_x_15:
        /* <DEDUP_REMOVED lines=9> */
.L_x_38:


//--------------------- .text._Z8get_bestPiS_i    --------------------------
	.section	.text._Z8get_bestPiS_i,"ax",@progbits
	.align	128
        .global         _Z8get_bestPiS_i
        .type           _Z8get_bestPiS_i,@function
        .size           _Z8get_bestPiS_i,(.L_x_39 - _Z8get_bestPiS_i)
        .other          _Z8get_bestPiS_i,@"STO_CUDA_ENTRY STV_DEFAULT"
_Z8get_bestPiS_i:
.text._Z8get_bestPiS_i:
[----:B------:R-:W-:Y:S01]  /*0000*/  LDC R1, c[0x0][0x37c] ;  /* 0x0000df00ff017b82 */ /* 0x000fe20000000800 */
[----:B------:R-:W0:Y:S07]  /*0010*/  S2R R5, SR_CTAID.X ;  /* 0x0000000000057919 */ /* 0x000e2e0000002500 */
[----:B------:R-:W1:Y:S01]  /*0020*/  LDC.64 R2, c[0x0][0x380] ;  /* 0x0000e000ff027b82 */ /* 0x000e620000000a00 */
[----:B------:R-:W0:Y:S01]  /*0030*/  LDCU UR4, c[0x0][0x360] ;  /* 0x00006c00ff0477ac */ /* 0x000e220008000800 */
[----:B------:R-:W0:Y:S01]  /*0040*/  S2R R0, SR_TID.X ;  /* 0x0000000000007919 */ /* 0x000e220000002100 */
[----:B------:R-:W2:Y:S01]  /*0050*/  LDCU.64 UR8, c[0x0][0x358] ;  /* 0x00006b00ff0877ac */ /* 0x000ea20008000a00 */
[----:B0-----:R-:W-:-:S04]  /*0060*/  IMAD R5, R5, UR4, R0 ;  /* 0x0000000405057c24 */ /* 0x001fc8000f8e0200 */
[----:B-1----:R-:W-:-:S06]  /*0070*/  IMAD.WIDE R2, R5, 0x4, R2 ;  /* 0x0000000405027825 */ /* 0x002fcc00078e0202 */
[----:B--2---:R-:W2:Y:S01]  /*0080*/  LDG.E R2, desc[UR8][R2.64] ;  /* 0x0000000802027981 */ /* 0x004ea2000c1e1900 */
[----:B------:R-:W0:Y:S01]  /*0090*/  S2UR UR6, SR_CgaCtaId ;  /* 0x00000000000679c3 */ /* 0x000e220000008800 */
[----:B------:R-:W-:Y:S02]  /*00a0*/  UMOV UR4, 0x400 ;  /* 0x0000040000047882 */ /* 0x000fe40000000000 */
[----:B------:R-:W-:Y:S02]  /*00b0*/  UIADD3 UR5, UPT, UPT, UR4, 0x200, URZ ;  /* 0x0000020004057890 */ /* 0x000fe4000fffe0ff */
[----:B0-----:R-:W-:Y:S02]  /*00c0*/  ULEA UR4, UR6, UR4, 0x18 ;  /* 0x0000000406047291 */ /* 0x001fe4000f8ec0ff */
[----:B------:R-:W-:Y:S01]  /*00d0*/  ULEA UR5, UR6, UR5, 0x18 ;  /* 0x0000000506057291 */ /* 0x000fe2000f8ec0ff */
[----:B------:R-:W0:Y:S03]  /*00e0*/  LDCU UR6, c[0x0][0x390] ;  /* 0x00007200ff0677ac */ /* 0x000e260008000800 */
[----:B------:R-:W-:-:S02]  /*00f0*/  LEA R7, R5, UR4, 0x2 ;  /* 0x0000000405077c11 */ /* 0x000fc4000f8e10ff */
[----:B------:R-:W-:Y:S01]  /*0100*/  LEA R0, R5, UR5, 0x2 ;  /* 0x0000000505007c11 */ /* 0x000fe2000f8e10ff */
[----:B0-----:R-:W-:Y:S02]  /*0110*/  UISETP.GE.AND UP0, UPT, UR6, 0x2, UPT ;  /* 0x000000020600788c */ /* 0x001fe4000bf06270 */
[----:B--2---:R0:W-:Y:S04]  /*0120*/  STS [R7], R2 ;  /* 0x0000000207007388 */ /* 0x0041e80000000800 */
[----:B------:R0:W-:Y:S01]  /*0130*/  STS [R0], R5 ;  /* 0x0000000500007388 */ /* 0x0001e20000000800 */
[----:B------:R-:W-:Y:S06]  /*0140*/  BAR.SYNC.DEFER_BLOCKING 0x0 ;  /* 0x0000000000007b1d */ /* 0x000fec0000010000 */
[----:B------:R-:W-:Y:S05]  /*0150*/  BRA.U !UP0, `(.L_x_16) ;  /* 0x0000000108507547 */ /* 0x000fea000b800000 */
[----:B------:R-:W1:Y:S01]  /*0160*/  LDCU UR7, c[0x0][0x390] ;  /* 0x00007200ff0777ac */ /* 0x000e620008000800 */
[----:B------:R-:W-:-:S05]  /*0170*/  UMOV UR6, 0x1 ;  /* 0x0000000100067882 */ /* 0x000fca0000000000 */
.L_x_19:
[----:B------:R-:W-:Y:S01]  /*0180*/  ISETP.GE.AND P0, PT, R5, UR6, PT ;  /* 0x0000000605007c0c */ /* 0x000fe2000bf06270 */
[----:B------:R-:W-:-:S12]  /*0190*/  BSSY.RECONVERGENT B0, `(.L_x_17) ;  /* 0x000000c000007945 */ /* 0x000fd80003800200 */
[----:B0-----:R-:W-:-:S05]  /*01a0*/  @P0 VIADD R2, R5, -UR6 ;  /* 0x8000000605020c36 */ /* 0x001fca0008000000 */
[C---:B------:R-:W-:Y:S02]  /*01b0*/  @P0 LEA R3, R2.reuse, UR4, 0x2 ;  /* 0x0000000402030c11 */ /* 0x040fe4000f8e10ff */
[----:B------:R-:W-:-:S03]  /*01c0*/  @P0 LEA R2, R2, UR5, 0x2 ;  /* 0x0000000502020c11 */ /* 0x000fc6000f8e10ff */
[----:B--2-4-:R0:W2:Y:S04]  /*01d0*/  @P0 LDS R4, [R3] ;  /* 0x0000000003040984 */ /* 0x0140a80000000800 */
[----:B---3--:R0:W3:Y:S01]  /*01e0*/  @P0 LDS R9, [R2] ;  /* 0x0000000002090984 */ /* 0x0080e20000000800 */
[----:B------:R-:W-:Y:S06]  /*01f0*/  BAR.SYNC.DEFER_BLOCKING 0x0 ;  /* 0x0000000000007b1d */ /* 0x000fec0000010000 */
[----:B------:R-:W-:Y:S05]  /*0200*/  @!P0 BRA `(.L_x_18) ;  /* 0x0000000000108947 */ /* 0x000fea0003800000 */
[----:B0-----:R-:W2:Y:S02]  /*0210*/  LDS R3, [R7] ;  /* 0x0000000007037984 */ /* 0x001ea40000000800 */
[----:B--2---:R-:W-:-:S13]  /*0220*/  ISETP.GT.AND P0, PT, R4, R3, PT ;  /* 0x000000030400720c */ /* 0x004fda0003f04270 */
[----:B------:R4:W-:Y:S04]  /*0230*/  @P0 STS [R7], R4 ;  /* 0x0000000407000388 */ /* 0x0009e80000000800 */
[----:B---3--:R4:W-:Y:S02]  /*0240*/  @P0 STS [R0], R9 ;  /* 0x0000000900000388 */ /* 0x0089e40000000800 */
.L_x_18:
[----:B-1----:R-:W-:Y:S05]  /*0250*/  BSYNC.RECONVERGENT B0 ;  /* 0x0000000000007941 */ /* 0x002fea0003800200 */
.L_x_17:
[----:B------:R-:W-:Y:S01]  /*0260*/  BAR.SYNC.DEFER_BLOCKING 0x0 ;  /* 0x0000000000007b1d */ /* 0x000fe20000010000 */
[----:B------:R-:W-:-:S04]  /*0270*/  USHF.L.U32 UR6, UR6, 0x1, URZ ;  /* 0x0000000106067899 */ /* 0x000fc800080006ff */
[----:B------:R-:W-:-:S09]  /*0280*/  UISETP.GE.AND UP0, UPT, UR6, UR7, UPT ;  /* 0x000000070600728c */ /* 0x000fd2000bf06270 */
[----:B------:R-:W-:Y:S05]  /*0290*/  BRA.U !UP0, `(.L_x_19) ;  /* 0xfffffffd08b87547 */ /* 0x000fea000b83ffff */
.L_x_16:
[----:B------:R-:W-:-:S13]  /*02a0*/  ISETP.NE.AND P0, PT, R5, 0x7f, PT ;  /* 0x0000007f0500780c */ /* 0x000fda0003f05270 */
[----:B------:R-:W-:Y:S05]  /*02b0*/  @P0 EXIT ;  /* 0x000000000000094d */ /* 0x000fea0003800000 */
[----:B------:R-:W1:Y:S01]  /*02c0*/  S2UR UR5, SR_CgaCtaId ;  /* 0x00000000000579c3 */ /* 0x000e620000008800 */
[----:B------:R-:W-:-:S07]  /*02d0*/  UMOV UR4, 0x400 ;  /* 0x0000040000047882 */ /* 0x000fce0000000000 */
[----:B0-----:R-:W0:Y:S01]  /*02e0*/  LDC.64 R2, c[0x0][0x388] ;  /* 0x0000e200ff027b82 */ /* 0x001e220000000a00 */
[----:B-1----:R-:W-:-:S09]  /*02f0*/  ULEA UR4, UR5, UR4, 0x18 ;  /* 0x0000000405047291 */ /* 0x002fd2000f8ec0ff */
[----:B------:R-:W0:Y:S04]  /*0300*/  LDS R5, [UR4+0x3fc] ;  /* 0x0003fc04ff057984 */ /* 0x000e280008000800 */
[----:B0-----:R-:W-:Y:S01]  /*0310*/  STG.E desc[UR8][R2.64], R5 ;  /* 0x0000000502007986 */ /* 0x001fe2000c101908 */
[----:B------:R-:W-:Y:S05]  /*0320*/  EXIT ;  /* 0x000000000000794d */ /* 0x000fea0003800000 */
.L_x_20:
        /* <DEDUP_REMOVED lines=13> */
.L_x_39:


//--------------------- .text._Z5checkPiS_ii      --------------------------
	.section	.text._Z5checkPiS_ii,"ax",@progbits
	.align	128
        .global         _Z5checkPiS_ii
        .type           _Z5checkPiS_ii,@function
        .size           _Z5checkPiS_ii,(.L_x_40 - _Z5checkPiS_ii)
        .other          _Z5checkPiS_ii,@"STO_CUDA_ENTRY STV_DEFAULT"
_Z5checkPiS_ii:
.text._Z5checkPiS_ii:
[----:B------:R-:W-:Y:S08]  /*0000*/  LDC R1, c[0x0][0x37c] ;  /* 0x0000df00ff017b82 */ /* 0x000ff00000000800 */
[----:B------:R-:W0:Y:S01]  /*0010*/  LDC.64 R2, c[0x0][0x388] ;  /* 0x0000e200ff027b82 */ /* 0x000e220000000a00 */
[----:B------:R-:W0:Y:S01]  /*0020*/  LDCU.64 UR4, c[0x0][0x358] ;  /* 0x00006b00ff0477ac */ /* 0x000e220008000a00 */
[----:B------:R-:W1:Y:S01]  /*0030*/  LDCU UR6, c[0x0][0x390] ;  /* 0x00007200ff0677ac */ /* 0x000e620008000800 */
[----:B0-----:R-:W1:Y:S02]  /*0040*/  LDG.E R2, desc[UR4][R2.64] ;  /* 0x0000000402027981 */ /* 0x001e64000c1e1900 */
[----:B-1----:R-:W-:-:S13]  /*0050*/  ISETP.GT.AND P0, PT, R2, UR6, PT ;  /* 0x0000000602007c0c */ /* 0x002fda000bf04270 */
[----:B------:R-:W-:Y:S05]  /*0060*/  @!P0 EXIT ;  /* 0x000000000000894d */ /* 0x000fea0003800000 */
[----:B------:R-:W0:Y:S08]  /*0070*/  LDC R5, c[0x0][0x394] ;  /* 0x0000e500ff057b82 */ /* 0x000e300000000800 */
[----:B------:R-:W0:Y:S02]  /*0080*/  LDC.64 R2, c[0x0][0x380] ;  /* 0x0000e000ff027b82 */ /* 0x000e240000000a00 */
[----:B0-----:R-:W-:-:S05]  /*0090*/  IMAD.WIDE R2, R5, 0x4, R2 ;  /* 0x0000000405027825 */ /* 0x001fca00078e0202 */
[----:B------:R-:W-:Y:S01]  /*00a0*/  STG.E desc[UR4][R2.64], RZ ;  /* 0x000000ff02007986 */ /* 0x000fe2000c101904 */
[----:B------:R-:W-:Y:S05]  /*00b0*/  EXIT ;  /* 0x000000000000794d */ /* 0x000fea0003800000 */
.L_x_21:
        /* <DEDUP_REMOVED lines=12> */
.L_x_40:


//--------------------- .text._Z8evaluatePiS_iS_S_S_i --------------------------
	.section	.text._Z8evaluatePiS_iS_S_S_i,"ax",@progbits
	.align	128
        .global         _Z8evaluatePiS_iS_S_S_i
        .type           _Z8evaluatePiS_iS_S_S_i,@function
        .size           _Z8evaluatePiS_iS_S_S_i,(.L_x_41 - _Z8evaluatePiS_iS_S_S_i)
        .other          _Z8evaluatePiS_iS_S_S_i,@"STO_CUDA_ENTRY STV_DEFAULT"
_Z8evaluatePiS_iS_S_S_i:
.text._Z8evaluatePiS_iS_S_S_i:
        /* <DEDUP_REMOVED lines=8> */
[----:B------:R-:W0:Y:S01]  /*0080*/  LDC R14, c[0x0][0x3b0] ;  /* 0x0000ec00ff0e7b82 */ /* 0x000e220000000800 */
[----:B------:R-:W1:Y:S07]  /*0090*/  LDCU.64 UR6, c[0x0][0x358] ;  /* 0x00006b00ff0677ac */ /* 0x000e6e0008000a00 */
[----:B------:R-:W2:Y:S08]  /*00a0*/  LDC.64 R2, c[0x0][0x3a0] ;  /* 0x0000e800ff027b82 */ /* 0x000eb00000000a00 */
[----:B------:R-:W3:Y:S08]  /*00b0*/  LDC.64 R4, c[0x0][0x380] ;  /* 0x0000e000ff047b82 */ /* 0x000ef00000000a00 */
[----:B------:R-:W4:Y:S01]  /*00c0*/  LDC.64 R6, c[0x0][0x398] ;  /* 0x0000e600ff067b82 */ /* 0x000f220000000a00 */
[----:B0-----:R-:W-:-:S02]  /*00d0*/  IMAD R11, R14, UR5, R9 ;  /* 0x000000050e0b7c24 */ /* 0x001fc4000f8e0209 */
[----:B--2---:R-:W-:-:S06]  /*00e0*/  IMAD.WIDE R2, R9, 0x4, R2 ;  /* 0x0000000409027825 */ /* 0x004fcc00078e0202 */
[----:B-1----:R-:W2:Y:S01]  /*00f0*/  LDG.E R2, desc[UR6][R2.64] ;  /* 0x0000000602027981 */ /* 0x002ea2000c1e1900 */
[----:B---3--:R-:W-:Y:S01]  /*0100*/  IMAD.WIDE R4, R11, 0x4, R4 ;  /* 0x000000040b047825 */ /* 0x008fe200078e0204 */
[----:B------:R-:W0:Y:S01]  /*0110*/  S2R R13, SR_LANEID ;  /* 0x00000000000d7919 */ /* 0x000e220000000000 */
[----:B------:R-:W1:Y:S04]  /*0120*/  LDC.64 R10, c[0x0][0x388] ;  /* 0x0000e200ff0a7b82 */ /* 0x000e680000000a00 */
[----:B------:R-:W2:Y:S01]  /*0130*/  LDG.E R5, desc[UR6][R4.64] ;  /* 0x0000000604057981 */ /* 0x000ea2000c1e1900 */
[----:B----4-:R-:W-:-:S06]  /*0140*/  IMAD.WIDE R6, R9, 0x4, R6 ;  /* 0x0000000409067825 */ /* 0x010fcc00078e0206 */
[----:B------:R-:W3:Y:S01]  /*0150*/  LDG.E R6, desc[UR6][R6.64] ;  /* 0x0000000606067981 */ /* 0x000ee2000c1e1900 */
[----:B------:R-:W4:Y:S01]  /*0160*/  LDC.64 R8, c[0x0][0x3a8] ;  /* 0x0000ea00ff087b82 */ /* 0x000f220000000a00 */
[----:B------:R-:W-:Y:S02]  /*0170*/  VOTEU.ANY UR4, UPT, PT ;  /* 0x0000000000047886 */ /* 0x000fe400038e0100 */
[----:B------:R-:W-:-:S06]  /*0180*/  UFLO.U32 UR4, UR4 ;  /* 0x00000004000472bd */ /* 0x000fcc00080e0000 */
[----:B0-----:R-:W-:Y:S01]  /*0190*/  ISETP.EQ.U32.AND P0, PT, R13, UR4, PT ;  /* 0x000000040d007c0c */ /* 0x001fe2000bf02070 */
[----:B--2---:R-:W-:-:S04]  /*01a0*/  IMAD R0, R2, R5, RZ ;  /* 0x0000000502007224 */ /* 0x004fc800078e02ff */
[----:B------:R-:W0:Y:S01]  /*01b0*/  REDUX.SUM UR8, R0 ;  /* 0x00000000000873c4 */ /* 0x000e22000000c000 */
[----:B---3--:R-:W-:-:S07]  /*01c0*/  IMAD R12, R5, R6, RZ ;  /* 0x00000006050c7224 */ /* 0x008fce00078e02ff */
[----:B------:R-:W2:Y:S01]  /*01d0*/  REDUX.SUM UR9, R12 ;  /* 0x000000000c0973c4 */ /* 0x000ea2000000c000 */
[----:B-1----:R-:W-:Y:S01]  /*01e0*/  IMAD.WIDE R2, R14, 0x4, R10 ;  /* 0x000000040e027825 */ /* 0x002fe200078e020a */
[----:B0-----:R-:W-:-:S05]  /*01f0*/  MOV R5, UR8 ;  /* 0x0000000800057c02 */ /* 0x001fca0008000f00 */
[----:B------:R-:W-:Y:S01]  /*0200*/  @P0 REDG.E.ADD.STRONG.GPU desc[UR6][R2.64], R5 ;  /* 0x000000050200098e */ /* 0x000fe2000c12e106 */
[----:B--2---:R-:W-:-:S05]  /*0210*/  MOV R7, UR9 ;  /* 0x0000000900077c02 */ /* 0x004fca0008000f00 */
[----:B----4-:R-:W-:Y:S01]  /*0220*/  @P0 REDG.E.ADD.STRONG.GPU desc[UR6][R8.64], R7 ;  /* 0x000000070800098e */ /* 0x010fe2000c12e106 */
[----:B------:R-:W-:Y:S05]  /*0230*/  EXIT ;  /* 0x000000000000794d */ /* 0x000fea0003800000 */
.L_x_22:
        /* <DEDUP_REMOVED lines=12> */
.L_x_41:


//--------------------- .text._Z4zeroPi           --------------------------
	.section	.text._Z4zeroPi,"ax",@progbits
	.align	128
        .global         _Z4zeroPi
        .type           _Z4zeroPi,@function
        .size           _Z4zeroPi,(.L_x_42 - _Z4zeroPi)
        .other          _Z4zeroPi,@"STO_CUDA_ENTRY STV_DEFAULT"
_Z4zeroPi:
.text._Z4zeroPi:
[----:B------:R-:W-:Y:S01]  /*0000*/  LDC R1, c[0x0][0x37c] ;  /* 0x0000df00ff017b82 */ /* 0x000fe20000000800 */
[----:B------:R-:W0:Y:S07]  /*0010*/  S2R R5, SR_TID.X ;  /* 0x0000000000057919 */ /* 0x000e2e0000002100 */
[----:B------:R-:W0:Y:S01]  /*0020*/  LDC.64 R2, c[0x0][0x380] ;  /* 0x0000e000ff027b82 */ /* 0x000e220000000a00 */
[----:B------:R-:W1:Y:S01]  /*0030*/  LDCU.64 UR4, c[0x0][0x358] ;  /* 0x00006b00ff0477ac */ /* 0x000e620008000a00 */
[----:B0-----:R-:W-:-:S05]  /*0040*/  IMAD.WIDE.U32 R2, R5, 0x4, R2 ;  /* 0x0000000405027825 */ /* 0x001fca00078e0002 */
[----:B-1----:R-:W-:Y:S01]  /*0050*/  STG.E desc[UR4][R2.64], RZ ;  /* 0x000000ff02007986 */ /* 0x002fe2000c101904 */
[----:B------:R-:W-:Y:S05]  /*0060*/  EXIT ;  /* 0x000000000000794d */ /* 0x000fea0003800000 */
.L_x_23:
        /* <DEDUP_REMOVED lines=9> */
.L_x_42:


//--------------------- .text._Z4initPiiiP17curandStateXORWOW --------------------------
	.section	.text._Z4initPiiiP17curandStateXORWOW,"ax",@progbits
	.align	128
        .global         _Z4initPiiiP17curandStateXORWOW
        .type           _Z4initPiiiP17curandStateXORWOW,@function
        .size           _Z4initPiiiP17curandStateXORWOW,(.L_x_43 - _Z4initPiiiP17curandStateXORWOW)
        .other          _Z4initPiiiP17curandStateXORWOW,@"STO_CUDA_ENTRY STV_DEFAULT"
_Z4initPiiiP17curandStateXORWOW:
.text._Z4initPiiiP17curandStateXORWOW:
        /* <DEDUP_REMOVED lines=8> */
[----:B--2---:R-:W2:Y:S04]  /*0080*/  LDG.E.64 R6, desc[UR4][R2.64] ;  /* 0x0000000402067981 */ /* 0x004ea8000c1e1b00 */
[----:B------:R0:W3:Y:S02]  /*0090*/  LDG.E R0, desc[UR4][R2.64+0x14] ;  /* 0x0000140402007981 */ /* 0x0000e4000c1e1900 */
[----:B0-----:R-:W0:Y:S01]  /*00a0*/  LDC.64 R2, c[0x0][0x380] ;  /* 0x0000e000ff027b82 */ /* 0x001e220000000a00 */
[----:B--2---:R-:W-:-:S04]  /*00b0*/  SHF.R.U32.HI R4, RZ, 0x2, R7 ;  /* 0x00000002ff047819 */ /* 0x004fc80000011607 */
[----:B------:R-:W-:Y:S02]  /*00c0*/  LOP3.LUT R4, R4, R7, RZ, 0x3c, !PT ;  /* 0x0000000704047212 */ /* 0x000fe400078e3cff */
[----:B---3--:R-:W-:Y:S02]  /*00d0*/  SHF.L.U32 R7, R0, 0x4, RZ ;  /* 0x0000000400077819 */ /* 0x008fe400000006ff */
[----:B------:R-:W-:-:S04]  /*00e0*/  SHF.L.U32 R8, R4, 0x1, RZ ;  /* 0x0000000104087819 */ /* 0x000fc800000006ff */
[----:B------:R-:W-:Y:S02]  /*00f0*/  LOP3.LUT R7, R0, R7, R8, 0x96, !PT ;  /* 0x0000000700077212 */ /* 0x000fe400078e9608 */
[----:B------:R-:W1:Y:S02]  /*0100*/  LDC.64 R8, c[0x0][0x388] ;  /* 0x0000e200ff087b82 */ /* 0x000e640000000a00 */
[----:B------:R-:W-:-:S04]  /*0110*/  LOP3.LUT R7, R7, R4, RZ, 0x3c, !PT ;  /* 0x0000000407077212 */ /* 0x000fc800078e3cff */
[----:B------:R-:W-:Y:S01]  /*0120*/  IADD3 R6, PT, PT, R6, 0x587c5, R7 ;  /* 0x000587c506067810 */ /* 0x000fe20007ffe007 */
[----:B------:R-:W-:-:S03]  /*0130*/  HFMA2 R7, -RZ, RZ, 0.1171875, 0 ;  /* 0x2f800000ff077431 */ /* 0x000fc600000001ff */
[----:B------:R-:W-:-:S05]  /*0140*/  I2FP.F32.U32 R6, R6 ;  /* 0x0000000600067245 */ /* 0x000fca0000201000 */
[----:B------:R-:W-:-:S04]  /*0150*/  FFMA R6, R6, R7, 1.1641532182693481445e-10 ;  /* 0x2f00000006067423 */ /* 0x000fc80000000007 */
[----:B------:R-:W-:Y:S01]  /*0160*/  FADD R6, R6, R6 ;  /* 0x0000000606067221 */ /* 0x000fe20000000000 */
[----:B-1----:R-:W-:-:S05]  /*0170*/  IMAD R5, R9, R8, R5 ;  /* 0x0000000809057224 */ /* 0x002fca00078e0205 */
[----:B------:R-:W1:Y:S01]  /*0180*/  FRND.CEIL R6, R6 ;  /* 0x0000000600067307 */ /* 0x000e620000209000 */
[----:B0-----:R-:W-:-:S04]  /*0190*/  IMAD.WIDE R2, R5, 0x4, R2 ;  /* 0x0000000405027825 */ /* 0x001fc800078e0202 */
[----:B-1----:R-:W-:-:S04]  /*01a0*/  FADD R0, R6, -1 ;  /* 0xbf80000006007421 */ /* 0x002fc80000000000 */
[----:B------:R-:W0:Y:S02]  /*01b0*/  F2I.TRUNC.NTZ R7, R0 ;  /* 0x0000000000077305 */ /* 0x000e24000020f100 */
[----:B0-----:R-:W-:Y:S01]  /*01c0*/  STG.E desc[UR4][R2.64], R7 ;  /* 0x0000000702007986 */ /* 0x001fe2000c101904 */
[----:B------:R-:W-:Y:S05]  /*01d0*/  EXIT ;  /* 0x000000000000794d */ /* 0x000fea0003800000 */
.L_x_24:
        /* <DEDUP_REMOVED lines=10> */
.L_x_43:


//--------------------- .text._Z11curand_initP17curandStateXORWOWj --------------------------
	.section	.text._Z11curand_initP17curandStateXORWOWj,"ax",@progbits
	.align	128
        .global         _Z11curand_initP17curandStateXORWOWj
        .type           _Z11curand_initP17curandStateXORWOWj,@function
        .size           _Z11curand_initP17curandStateXORWOWj,(.L_x_44 - _Z11curand_initP17curandStateXORWOWj)
        .other          _Z11curand_initP17curandStateXORWOWj,@"STO_CUDA_ENTRY STV_DEFAULT"
_Z11curand_initP17curandStateXORWOWj:
.text._Z11curand_initP17curandStateXORWOWj:
[----:B------:R-:W-:Y:S01]  /*0000*/  LDC R1, c[0x0][0x37c] ;  /* 0x0000df00ff017b82 */ /* 0x000fe20000000800 */
[----:B------:R-:W0:Y:S01]  /*0010*/  S2R R13, SR_CTAID.X ;  /* 0x00000000000d7919 */ /* 0x000e220000002500 */
[----:B------:R-:W0:Y:S06]  /*0020*/  LDCU UR4, c[0x0][0x360] ;  /* 0x00006c00ff0477ac */ /* 0x000e2c0008000800 */
[----:B------:R-:W1:Y:S01]  /*0030*/  LDC.64 R6, c[0x0][0x380] ;  /* 0x0000e000ff067b82 */ /* 0x000e620000000a00 */
[----:B------:R-:W-:Y:S01]  /*0040*/  IMAD.MOV.U32 R5, RZ, RZ, -0x75bd8fc ;  /* 0xf8a42704ff057424 */ /* 0x000fe200078e00ff */
[----:B------:R-:W0:Y:S01]  /*0050*/  S2R R0, SR_TID.X ;  /* 0x0000000000007919 */ /* 0x000e220000002100 */
[----:B------:R-:W2:Y:S01]  /*0060*/  LDCU UR5, c[0x0][0x388] ;  /* 0x00007100ff0577ac */ /* 0x000ea20008000800 */
[----:B------:R-:W-:Y:S01]  /*0070*/  IMAD.MOV.U32 R8, RZ, RZ, -0x23270784 ;  /* 0xdcd8f87cff087424 */ /* 0x000fe200078e00ff */
[----:B------:R-:W-:Y:S01]  /*0080*/  BSSY.RECONVERGENT B0, `(.L_x_25) ;  /* 0x00000e0000007945 */ /* 0x000fe20003800200 */
[----:B0-----:R-:W-:-:S04]  /*0090*/  IMAD R13, R13, UR4, R0 ;  /* 0x000000040d0d7c24 */ /* 0x001fc8000f8e0200 */
[C---:B--2---:R-:W-:Y:S01]  /*00a0*/  VIADD R0, R13.reuse, UR5 ;  /* 0x000000050d007c36 */ /* 0x044fe20008000000 */
[----:B------:R-:W0:Y:S01]  /*00b0*/  LDCU.64 UR4, c[0x0][0x358] ;  /* 0x00006b00ff0477ac */ /* 0x000e220008000a00 */
[C---:B-1----:R-:W-:Y:S01]  /*00c0*/  IMAD.WIDE R6, R13.reuse, 0x30, R6 ;  /* 0x000000300d067825 */ /* 0x042fe200078e0206 */
[----:B------:R-:W-:Y:S02]  /*00d0*/  ISETP.NE.AND P0, PT, R13, RZ, PT ;  /* 0x000000ff0d00720c */ /* 0x000fe40003f05270 */
[----:B------:R-:W-:-:S05]  /*00e0*/  LOP3.LUT R0, R0, 0xaad26b49, RZ, 0x3c, !PT ;  /* 0xaad26b4900007812 */ /* 0x000fca00078e3cff */
[----:B------:R-:W-:-:S04]  /*00f0*/  IMAD R0, R0, 0x4182bed5, RZ ;  /* 0x4182bed500007824 */ /* 0x000fc800078e02ff */
[C---:B------:R-:W-:Y:S01]  /*0100*/  VIADD R2, R0.reuse, 0xd9f6dc18 ;  /* 0xd9f6dc1800027836 */ /* 0x040fe20000000000 */
[C---:B------:R-:W-:Y:S01]  /*0110*/  LOP3.LUT R4, R0.reuse, 0x159a55e5, RZ, 0x3c, !PT ;  /* 0x159a55e500047812 */ /* 0x040fe200078e3cff */
[C---:B------:R-:W-:Y:S02]  /*0120*/  VIADD R3, R0.reuse, 0x75bcd15 ;  /* 0x075bcd1500037836 */ /* 0x040fe40000000000 */
[----:B------:R-:W-:Y:S02]  /*0130*/  VIADD R9, R0, 0x583f19 ;  /* 0x00583f1900097836 */ /* 0x000fe40000000000 */
[----:B0-----:R0:W-:Y:S04]  /*0140*/  STG.E.64 desc[UR4][R6.64+0x8], R4 ;  /* 0x0000080406007986 */ /* 0x0011e8000c101b04 */
[----:B------:R0:W-:Y:S04]  /*0150*/  STG.E.64 desc[UR4][R6.64], R2 ;  /* 0x0000000206007986 */ /* 0x0001e8000c101b04 */
[----:B------:R0:W-:Y:S01]  /*0160*/  STG.E.64 desc[UR4][R6.64+0x10], R8 ;  /* 0x0000100806007986 */ /* 0x0001e2000c101b04 */
[----:B------:R-:W-:Y:S05]  /*0170*/  @!P0 BRA `(.L_x_26) ;  /* 0x0000000c00408947 */ /* 0x000fea0003800000 */
[----:B------:R-:W-:Y:S01]  /*0180*/  SHF.R.S32.HI R0, RZ, 0x1f, R13 ;  /* 0x0000001fff007819 */ /* 0x000fe2000001140d */
[----:B------:R-:W-:-:S07]  /*0190*/  IMAD.MOV.U32 R12, RZ, RZ, RZ ;  /* 0x000000ffff0c7224 */ /* 0x000fce00078e00ff */
.L_x_32:
[----:B0-----:R-:W-:Y:S01]  /*01a0*/  LOP3.LUT R2, R13, 0x3, RZ, 0xc0, !PT ;  /* 0x000000030d027812 */ /* 0x001fe200078ec0ff */
[----:B------:R-:W-:Y:S03]  /*01b0*/  BSSY.RECONVERGENT B1, `(.L_x_27) ;  /* 0x00000c6000017945 */ /* 0x000fe60003800200 */
[----:B------:R-:W-:-:S04]  /*01c0*/  ISETP.NE.U32.AND P0, PT, R2, RZ, PT ;  /* 0x000000ff0200720c */ /* 0x000fc80003f05070 */
[----:B------:R-:W-:-:S13]  /*01d0*/  ISETP.NE.AND.EX P0, PT, RZ, RZ, PT, P0 ;  /* 0x000000ffff00720c */ /* 0x000fda0003f05300 */
[----:B------:R-:W-:Y:S05]  /*01e0*/  @!P0 BRA `(.L_x_28) ;  /* 0x0000000c00088947 */ /* 0x000fea0003800000 */
[----:B------:R-:W0:Y:S01]  /*01f0*/  LDC.64 R8, c[0x4][RZ] ;  /* 0x01000000ff087b82 */ /* 0x000e220000000a00 */
[----:B------:R-:W-:Y:S02]  /*0200*/  IMAD.MOV.U32 R14, RZ, RZ, RZ ;  /* 0x000000ffff0e7224 */ /* 0x000fe400078e00ff */
[----:B0-----:R-:W-:-:S07]  /*0210*/  IMAD.WIDE.U32 R8, R12, 0xc80, R8 ;  /* 0x00000c800c087825 */ /* 0x001fce00078e0008 */
.L_x_31:
[----:B0-----:R-:W-:Y:S01]  /*0220*/  IMAD.MOV.U32 R15, RZ, RZ, RZ ;  /* 0x000000ffff0f7224 */ /* 0x001fe200078e00ff */
[----:B------:R-:W-:Y:S01]  /*0230*/  CS2R R2, SRZ ;  /* 0x0000000000027805 */ /* 0x000fe2000001ff00 */
[----:B------:R-:W-:Y:S01]  /*0240*/  IMAD.MOV.U32 R17, RZ, RZ, RZ ;  /* 0x000000ffff117224 */ /* 0x000fe200078e00ff */
[----:B------:R-:W-:-:S07]  /*0250*/  CS2R R4, SRZ ;  /* 0x0000000000047805 */ /* 0x000fce000001ff00 */
.L_x_30:
[----:B------:R-:W-:-:S05]  /*0260*/  IMAD.WIDE.U32 R10, R17, 0x4, R6 ;  /* 0x00000004110a7825 */ /* 0x000fca00078e0006 */
[----:B------:R0:W5:Y:S01]  /*0270*/  LDG.E R16, desc[UR4][R10.64+0x4] ;  /* 0x000004040a107981 */ /* 0x000162000c1e1900 */
[----:B------:R-:W-:-:S07]  /*0280*/  IMAD.MOV.U32 R19, RZ, RZ, RZ ;  /* 0x000000ffff137224 */ /* 0x000fce00078e00ff */
.L_x_29:
[----:B-----5:R-:W-:Y:S01]  /*0290*/  SHF.R.U32.HI R24, RZ, R19, R16 ;  /* 0x00000013ff187219 */ /* 0x020fe20000011610 */
[----:B0-----:R-:W-:-:S03]  /*02a0*/  IMAD.SHL.U32 R10, R17, 0x20, RZ ;  /* 0x00000020110a7824 */ /* 0x001fc600078e00ff */
[----:B------:R-:W-:Y:S01]  /*02b0*/  LOP3.LUT R11, R24, 0x1, RZ, 0xc0, !PT ;  /* 0x00000001180b7812 */ /* 0x000fe200078ec0ff */
[----:B------:R-:W-:-:S03]  /*02c0*/  IMAD.IADD R10, R10, 0x1, R19 ;  /* 0x000000010a0a7824 */ /* 0x000fc600078e0213 */
[----:B------:R-:W-:Y:S01]  /*02d0*/  ISETP.NE.U32.AND P0, PT, R11, 0x1, PT ;  /* 0x000000010b00780c */ /* 0x000fe20003f05070 */
[----:B------:R-:W-:-:S03]  /*02e0*/  IMAD R11, R10, 0x5, RZ ;  /* 0x000000050a0b7824 */ /* 0x000fc600078e02ff */
[----:B------:R-:W-:Y:S01]  /*02f0*/  R2P PR, R24, 0x7e ;  /* 0x0000007e18007804 */ /* 0x000fe20000000000 */
[----:B------:R-:W-:-:S08]  /*0300*/  IMAD.WIDE.U32 R10, R11, 0x4, R8 ;  /* 0x000000040b0a7825 */ /* 0x000fd000078e0008 */
[----:B------:R-:W2:Y:S04]  /*0310*/  @!P0 LDG.E R18, desc[UR4][R10.64] ;  /* 0x000000040a128981 */ /* 0x000ea8000c1e1900 */
[----:B------:R-:W3:Y:S04]  /*0320*/  @!P0 LDG.E R20, desc[UR4][R10.64+0x10] ;  /* 0x000010040a148981 */ /* 0x000ee8000c1e1900 */
[----:B------:R-:W4:Y:S04]  /*0330*/  @P1 LDG.E R22, desc[UR4][R10.64+0x14] ;  /* 0x000014040a161981 */ /* 0x000f28000c1e1900 */
[----:B------:R-:W4:Y:S04]  /*0340*/  @P2 LDG.E R26, desc[UR4][R10.64+0x28] ;  /* 0x000028040a1a2981 */ /* 0x000f28000c1e1900 */
[----:B------:R-:W4:Y:S04]  /*0350*/  @!P0 LDG.E R21, desc[UR4][R10.64+0x4] ;  /* 0x000004040a158981 */ /* 0x000f28000c1e1900 */
[----:B------:R-:W4:Y:S04]  /*0360*/  @!P0 LDG.E R23, desc[UR4][R10.64+0xc] ;  /* 0x00000c040a178981 */ /* 0x000f28000c1e1900 */
[----:B------:R-:W4:Y:S04]  /*0370*/  @P1 LDG.E R25, desc[UR4][R10.64+0x18] ;  /* 0x000018040a191981 */ /* 0x000f28000c1e1900 */
[----:B------:R-:W4:Y:S04]  /*0380*/  @P3 LDG.E R28, desc[UR4][R10.64+0x3c] ;  /* 0x00003c040a1c3981 */ /* 0x000f28000c1e1900 */
[----:B------:R-:W4:Y:S01]  /*0390*/  @P6 LDG.E R27, desc[UR4][R10.64+0x7c] ;  /* 0x00007c040a1b6981 */ /* 0x000f22000c1e1900 */
[----:B--2---:R-:W-:-:S03]  /*03a0*/  @!P0 LOP3.LUT R15, R15, R18, RZ, 0x3c, !PT ;  /* 0x000000120f0f8212 */ /* 0x004fc600078e3cff */
[----:B------:R-:W2:Y:S01]  /*03b0*/  @!P0 LDG.E R18, desc[UR4][R10.64+0x8] ;  /* 0x000008040a128981 */ /* 0x000ea2000c1e1900 */
[----:B---3--:R-:W-:-:S03]  /*03c0*/  @!P0 LOP3.LUT R3, R3, R20, RZ, 0x3c, !PT ;  /* 0x0000001403038212 */ /* 0x008fc600078e3cff */
[----:B------:R-:W3:Y:S01]  /*03d0*/  @P1 LDG.E R20, desc[UR4][R10.64+0x24] ;  /* 0x000024040a141981 */ /* 0x000ee2000c1e1900 */
[----:B----4-:R-:W-:-:S03]  /*03e0*/  @P1 LOP3.LUT R15, R15, R22, RZ, 0x3c, !PT ;  /* 0x000000160f0f1212 */ /* 0x010fc600078e3cff */
[----:B------:R-:W4:Y:S01]  /*03f0*/  @P2 LDG.E R22, desc[UR4][R10.64+0x38] ;  /* 0x000038040a162981 */ /* 0x000f22000c1e1900 */
[----:B------:R-:W-:-:S03]  /*0400*/  @P2 LOP3.LUT R15, R15, R26, RZ, 0x3c, !PT ;  /* 0x0000001a0f0f2212 */ /* 0x000fc600078e3cff */
[----:B------:R-:W4:Y:S01]  /*0410*/  @P4 LDG.E R26, desc[UR4][R10.64+0x50] ;  /* 0x000050040a1a4981 */ /* 0x000f22000c1e1900 */
[----:B------:R-:W-:-:S03]  /*0420*/  @!P0 LOP3.LUT R4, R4, R21, RZ, 0x3c, !PT ;  /* 0x0000001504048212 */ /* 0x000fc600078e3cff */
[----:B------:R-:W4:Y:S01]  /*0430*/  @P1 LDG.E R21, desc[UR4][R10.64+0x20] ;  /* 0x000020040a151981 */ /* 0x000f22000c1e1900 */
[----:B------:R-:W-:-:S03]  /*0440*/  @!P0 LOP3.LUT R2, R2, R23, RZ, 0x3c, !PT ;  /* 0x0000001702028212 */ /* 0x000fc600078e3cff */
[----:B------:R-:W4:Y:S01]  /*0450*/  @P2 LDG.E R23, desc[UR4][R10.64+0x2c] ;  /* 0x00002c040a172981 */ /* 0x000f22000c1e1900 */
[----:B------:R-:W-:-:S03]  /*0460*/  @P1 LOP3.LUT R4, R4, R25, RZ, 0x3c, !PT ;  /* 0x0000001904041212 */ /* 0x000fc600078e3cff */
[----:B------:R-:W4:Y:S01]  /*0470*/  @P2 LDG.E R25, desc[UR4][R10.64+0x34] ;  /* 0x000034040a192981 */ /* 0x000f22000c1e1900 */
[----:B--2---:R-:W-:-:S03]  /*0480*/  @!P0 LOP3.LUT R5, R5, R18, RZ, 0x3c, !PT ;  /* 0x0000001205058212 */ /* 0x004fc600078e3cff */
[----:B------:R-:W2:Y:S01]  /*0490*/  @P1 LDG.E R18, desc[UR4][R10.64+0x1c] ;  /* 0x00001c040a121981 */ /* 0x000ea2000c1e1900 */
[----:B---3--:R-:W-:-:S03]  /*04a0*/  @P1 LOP3.LUT R3, R3, R20, RZ, 0x3c, !PT ;  /* 0x0000001403031212 */ /* 0x008fc600078e3cff */
[----:B------:R-:W3:Y:S01]  /*04b0*/  @P2 LDG.E R20, desc[UR4][R10.64+0x30] ;  /* 0x000030040a142981 */ /* 0x000ee2000c1e1900 */
[----:B----4-:R-:W-:-:S03]  /*04c0*/  @P2 LOP3.LUT R3, R3, R22, RZ, 0x3c, !PT ;  /* 0x0000001603032212 */ /* 0x010fc600078e3cff */
[----:B------:R-:W4:Y:S01]  /*04d0*/  @P3 LDG.E R22, desc[UR4][R10.64+0x4c] ;  /* 0x00004c040a163981 */ /* 0x000f22000c1e1900 */
[----:B------:R-:W-:-:S04]  /*04e0*/  @P3 LOP3.LUT R15, R15, R28, RZ, 0x3c, !PT ;  /* 0x0000001c0f0f3212 */ /* 0x000fc800078e3cff */
[----:B------:R-:W-:Y:S02]  /*04f0*/  @P4 LOP3.LUT R15, R15, R26, RZ, 0x3c, !PT ;  /* 0x0000001a0f0f4212 */ /* 0x000fe400078e3cff */
[----:B------:R-:W-:Y:S01]  /*0500*/  @P1 LOP3.LUT R2, R2, R21, RZ, 0x3c, !PT ;  /* 0x0000001502021212 */ /* 0x000fe200078e3cff */
[----:B------:R-:W4:Y:S04]  /*0510*/  @P5 LDG.E R26, desc[UR4][R10.64+0x64] ;  /* 0x000064040a1a5981 */ /* 0x000f28000c1e1900 */
[----:B------:R-:W4:Y:S01]  /*0520*/  @P3 LDG.E R21, desc[UR4][R10.64+0x40] ;  /* 0x000040040a153981 */ /* 0x000f22000c1e1900 */
[----:B------:R-:W-:Y:S02]  /*0530*/  @P2 LOP3.LUT R4, R4, R23, RZ, 0x3c, !PT ;  /* 0x0000001704042212 */ /* 0x000fe400078e3cff */
[----:B------:R-:W-:Y:S01]  /*0540*/  @P2 LOP3.LUT R2, R2, R25, RZ, 0x3c, !PT ;  /* 0x0000001902022212 */ /* 0x000fe200078e3cff */
[----:B------:R-:W4:Y:S04]  /*0550*/  @P3 LDG.E R23, desc[UR4][R10.64+0x48] ;  /* 0x000048040a173981 */ /* 0x000f28000c1e1900 */
[----:B------:R-:W4:Y:S01]  /*0560*/  @P4 LDG.E R25, desc[UR4][R10.64+0x54] ;  /* 0x000054040a194981 */ /* 0x000f22000c1e1900 */
[----:B--2---:R-:W-:-:S03]  /*0570*/  @P1 LOP3.LUT R5, R5, R18, RZ, 0x3c, !PT ;  /* 0x0000001205051212 */ /* 0x004fc600078e3cff */
[----:B------:R-:W2:Y:S01]  /*0580*/  @P3 LDG.E R18, desc[UR4][R10.64+0x44] ;  /* 0x000044040a123981 */ /* 0x000ea2000c1e1900 */
[----:B---3--:R-:W-:-:S03]  /*0590*/  @P2 LOP3.LUT R5, R5, R20, RZ, 0x3c, !PT ;  /* 0x0000001405052212 */ /* 0x008fc600078e3cff */
[----:B------:R-:W3:Y:S01]  /*05a0*/  @P4 LDG.E R20, desc[UR4][R10.64+0x58] ;  /* 0x000058040a144981 */ /* 0x000ee2000c1e1900 */
[----:B----4-:R-:W-:-:S03]  /*05b0*/  @P3 LOP3.LUT R3, R3, R22, RZ, 0x3c, !PT ;  /* 0x0000001603033212 */ /* 0x010fc600078e3cff */
[----:B------:R-:W4:Y:S01]  /*05c0*/  @P4 LDG.E R22, desc[UR4][R10.64+0x60] ;  /* 0x000060040a164981 */ /* 0x000f22000c1e1900 */
[----:B------:R-:W-:Y:S02]  /*05d0*/  LOP3.LUT P0, RZ, R24, 0x80, RZ, 0xc0, !PT ;  /* 0x0000008018ff7812 */ /* 0x000fe4000780c0ff */
[----:B------:R-:W-:Y:S02]  /*05e0*/  @P5 LOP3.LUT R15, R15, R26, RZ, 0x3c, !PT ;  /* 0x0000001a0f0f5212 */ /* 0x000fe400078e3cff */
[----:B------:R-:W4:Y:S01]  /*05f0*/  @P6 LDG.E R26, desc[UR4][R10.64+0x78] ;  /* 0x000078040a1a6981 */ /* 0x000f22000c1e1900 */
[----:B------:R-:W-:-:S03]  /*0600*/  @P3 LOP3.LUT R4, R4, R21, RZ, 0x3c, !PT ;  /* 0x0000001504043212 */ /* 0x000fc600078e3cff */
[----:B------:R-:W4:Y:S01]  /*0610*/  @P4 LDG.E R21, desc[UR4][R10.64+0x5c] ;  /* 0x00005c040a154981 */ /* 0x000f22000c1e1900 */
[----:B------:R-:W-:-:S03]  /*0620*/  @P3 LOP3.LUT R2, R2, R23, RZ, 0x3c, !PT ;  /* 0x0000001702023212 */ /* 0x000fc600078e3cff */
[----:B------:R-:W4:Y:S01]  /*0630*/  @P5 LDG.E R23, desc[UR4][R10.64+0x68] ;  /* 0x000068040a175981 */ /* 0x000f22000c1e1900 */
[----:B------:R-:W-:-:S03]  /*0640*/  @P4 LOP3.LUT R4, R4, R25, RZ, 0x3c, !PT ;  /* 0x0000001904044212 */ /* 0x000fc600078e3cff */
[----:B------:R-:W4:Y:S01]  /*0650*/  @P5 LDG.E R25, desc[UR4][R10.64+0x70] ;  /* 0x000070040a195981 */ /* 0x000f22000c1e1900 */
[----:B--2---:R-:W-:-:S03]  /*0660*/  @P3 LOP3.LUT R5, R5, R18, RZ, 0x3c, !PT ;  /* 0x0000001205053212 */ /* 0x004fc600078e3cff */
[----:B------:R-:W2:Y:S01]  /*0670*/  @P5 LDG.E R18, desc[UR4][R10.64+0x6c] ;  /* 0x00006c040a125981 */ /* 0x000ea2000c1e1900 */
[----:B---3--:R-:W-:-:S03]  /*0680*/  @P4 LOP3.LUT R5, R5, R20, RZ, 0x3c, !PT ;  /* 0x0000001405054212 */ /* 0x008fc600078e3cff */
[----:B------:R-:W3:Y:S01]  /*0690*/  @P5 LDG.E R20, desc[UR4][R10.64+0x74] ;  /* 0x000074040a145981 */ /* 0x000ee2000c1e1900 */
[----:B----4-:R-:W-:-:S03]  /*06a0*/  @P4 LOP3.LUT R3, R3, R22, RZ, 0x3c, !PT ;  /* 0x0000001603034212 */ /* 0x010fc600078e3cff */
[----:B------:R-:W4:Y:S01]  /*06b0*/  @P0 LDG.E R22, desc[UR4][R10.64+0x8c] ;  /* 0x00008c040a160981 */ /* 0x000f22000c1e1900 */
[----:B------:R-:W-:-:S03]  /*06c0*/  @P6 LOP3.LUT R15, R15, R26, RZ, 0x3c, !PT ;  /* 0x0000001a0f0f6212 */ /* 0x000fc600078e3cff */
        /* <DEDUP_REMOVED lines=13> */
[----:B------:R-:W-:Y:S02]  /*07a0*/  @P6 LOP3.LUT R4, R4, R27, RZ, 0x3c, !PT ;  /* 0x0000001b04046212 */ /* 0x000fe400078e3cff */
[----:B------:R-:W-:Y:S02]  /*07b0*/  @P6 LOP3.LUT R2, R2, R21, RZ, 0x3c, !PT ;  /* 0x0000001502026212 */ /* 0x000fe400078e3cff */
[----:B------:R-:W-:Y:S02]  /*07c0*/  @P0 LOP3.LUT R4, R4, R23, RZ, 0x3c, !PT ;  /* 0x0000001704040212 */ /* 0x000fe400078e3cff */
[----:B------:R-:W-:Y:S02]  /*07d0*/  @P0 LOP3.LUT R2, R2, R25, RZ, 0x3c, !PT ;  /* 0x0000001902020212 */ /* 0x000fe400078e3cff */
[----:B--2---:R-:W-:Y:S02]  /*07e0*/  @P6 LOP3.LUT R5, R5, R18, RZ, 0x3c, !PT ;  /* 0x0000001205056212 */ /* 0x004fe400078e3cff */
[----:B---3--:R-:W-:-:S02]  /*07f0*/  @P6 LOP3.LUT R3, R3, R20, RZ, 0x3c, !PT ;  /* 0x0000001403036212 */ /* 0x008fc400078e3cff */
[----:B----4-:R-:W-:Y:S02]  /*0800*/  @P0 LOP3.LUT R5, R5, R22, RZ, 0x3c, !PT ;  /* 0x0000001605050212 */ /* 0x010fe400078e3cff */
[----:B------:R-:W-:Y:S02]  /*0810*/  @P0 LOP3.LUT R3, R3, R26, RZ, 0x3c, !PT ;  /* 0x0000001a03030212 */ /* 0x000fe400078e3cff */
[----:B------:R-:W-:-:S13]  /*0820*/  R2P PR, R24.B1, 0x7f ;  /* 0x0000007f18007804 */ /* 0x000fda0000001000 */
[----:B------:R-:W2:Y:S04]  /*0830*/  @P0 LDG.E R18, desc[UR4][R10.64+0xa0] ;  /* 0x0000a0040a120981 */ /* 0x000ea8000c1e1900 */
[----:B------:R-:W3:Y:S04]  /*0840*/  @P1 LDG.E R22, desc[UR4][R10.64+0xb4] ;  /* 0x0000b4040a161981 */ /* 0x000ee8000c1e1900 */
[----:B------:R-:W4:Y:S04]  /*0850*/  @P2 LDG.E R26, desc[UR4][R10.64+0xc8] ;  /* 0x0000c8040a1a2981 */ /* 0x000f28000c1e1900 */
[----:B------:R-:W4:Y:S04]  /*0860*/  @P3 LDG.E R28, desc[UR4][R10.64+0xdc] ;  /* 0x0000dc040a1c3981 */ /* 0x000f28000c1e1900 */
[----:B------:R-:W4:Y:S04]  /*0870*/  @P0 LDG.E R23, desc[UR4][R10.64+0xa4] ;  /* 0x0000a4040a170981 */ /* 0x000f28000c1e1900 */
[----:B------:R-:W4:Y:S04]  /*0880*/  @P0 LDG.E R20, desc[UR4][R10.64+0xa8] ;  /* 0x0000a8040a140981 */ /* 0x000f28000c1e1900 */
[----:B------:R-:W4:Y:S04]  /*0890*/  @P4 LDG.E R25, desc[UR4][R10.64+0xf0] ;  /* 0x0000f0040a194981 */ /* 0x000f28000c1e1900 */
        /* <DEDUP_REMOVED lines=21> */
[----:B------:R-:W-:Y:S02]  /*09f0*/  LOP3.LUT P0, RZ, R24, 0x8000, RZ, 0xc0, !PT ;  /* 0x0000800018ff7812 */ /* 0x000fe4000780c0ff */
[----:B----4-:R-:W-:Y:S01]  /*0a00*/  @P5 LOP3.LUT R15, R15, R26, RZ, 0x3c, !PT ;  /* 0x0000001a0f0f5212 */ /* 0x010fe200078e3cff */
[----:B------:R-:W4:Y:S04]  /*0a10*/  @P3 LDG.E R24, desc[UR4][R10.64+0xe4] ;  /* 0x0000e4040a183981 */ /* 0x000f28000c1e1900 */
[----:B------:R-:W2:Y:S01]  /*0a20*/  @P6 LDG.E R26, desc[UR4][R10.64+0x118] ;  /* 0x000118040a1a6981 */ /* 0x000ea2000c1e1900 */
        /* <DEDUP_REMOVED lines=8> */
[----:B---3--:R-:W-:-:S03]  /*0ab0*/  @P2 LOP3.LUT R3, R3, R22, RZ, 0x3c, !PT ;  /* 0x0000001603032212 */ /* 0x008fc600078e3cff */
[----:B------:R-:W3:Y:S01]  /*0ac0*/  @P4 LDG.E R22, desc[UR4][R10.64+0x100] ;  /* 0x000100040a164981 */ /* 0x000ee2000c1e1900 */
[----:B--2---:R-:W-:-:S03]  /*0ad0*/  @P6 LOP3.LUT R15, R15, R26, RZ, 0x3c, !PT ;  /* 0x0000001a0f0f6212 */ /* 0x004fc600078e3cff */
[----:B------:R-:W2:Y:S01]  /*0ae0*/  @P0 LDG.E R26, desc[UR4][R10.64+0x12c] ;  /* 0x00012c040a1a0981 */ /* 0x000ea2000c1e1900 */
[----:B----4-:R-:W-:-:S03]  /*0af0*/  @P2 LOP3.LUT R2, R2, R23, RZ, 0x3c, !PT ;  /* 0x0000001702022212 */ /* 0x010fc600078e3cff */
[----:B------:R-:W4:Y:S01]  /*0b00*/  @P4 LDG.E R23, desc[UR4][R10.64+0xfc] ;  /* 0x0000fc040a174981 */ /* 0x000f22000c1e1900 */
[----:B------:R-:W-:-:S03]  /*0b10*/  @P2 LOP3.LUT R5, R5, R20, RZ, 0x3c, !PT ;  /* 0x0000001405052212 */ /* 0x000fc600078e3cff */
[----:B------:R-:W4:Y:S01]  /*0b20*/  @P4 LDG.E R20, desc[UR4][R10.64+0xf8] ;  /* 0x0000f8040a144981 */ /* 0x000f22000c1e1900 */
[----:B------:R-:W-:Y:S02]  /*0b30*/  @P3 LOP3.LUT R2, R2, R27, RZ, 0x3c, !PT ;  /* 0x0000001b02023212 */ /* 0x000fe400078e3cff */
[----:B------:R-:W-:Y:S01]  /*0b40*/  @P3 LOP3.LUT R4, R4, R25, RZ, 0x3c, !PT ;  /* 0x0000001904043212 */ /* 0x000fe200078e3cff */
[----:B------:R-:W4:Y:S01]  /*0b50*/  @P5 LDG.E R27, desc[UR4][R10.64+0x110] ;  /* 0x000110040a1b5981 */ /* 0x000f22000c1e1900 */
[----:B------:R-:W-:-:S03]  /*0b60*/  @P3 LOP3.LUT R5, R5, R24, RZ, 0x3c, !PT ;  /* 0x0000001805053212 */ /* 0x000fc600078e3cff */
[----:B------:R-:W4:Y:S04]  /*0b70*/  @P5 LDG.E R25, desc[UR4][R10.64+0x108] ;  /* 0x000108040a195981 */ /* 0x000f28000c1e1900 */
        /* <DEDUP_REMOVED lines=19> */
[----:B------:R-:W-:-:S05]  /*0cb0*/  VIADD R19, R19, 0x10 ;  /* 0x0000001013137836 */ /* 0x000fca0000000000 */
[----:B------:R-:W-:Y:S02]  /*0cc0*/  ISETP.NE.AND P1, PT, R19, 0x20, PT ;  /* 0x000000201300780c */ /* 0x000fe40003f25270 */
[----:B------:R-:W-:Y:S02]  /*0cd0*/  @P5 LOP3.LUT R3, R3, R18, RZ, 0x3c, !PT ;  /* 0x0000001203035212 */ /* 0x000fe400078e3cff */
[----:B------:R-:W-:Y:S02]  /*0ce0*/  @P6 LOP3.LUT R4, R4, R21, RZ, 0x3c, !PT ;  /* 0x0000001504046212 */ /* 0x000fe400078e3cff */
[----:B---3--:R-:W-:-:S04]  /*0cf0*/  @P6 LOP3.LUT R3, R3, R22, RZ, 0x3c, !PT ;  /* 0x0000001603036212 */ /* 0x008fc800078e3cff */
[----:B--2---:R-:W-:Y:S02]  /*0d00*/  @P0 LOP3.LUT R3, R3, R26, RZ, 0x3c, !PT ;  /* 0x0000001a03030212 */ /* 0x004fe400078e3cff */
[----:B----4-:R-:W-:Y:S02]  /*0d10*/  @P6 LOP3.LUT R2, R2, R23, RZ, 0x3c, !PT ;  /* 0x0000001702026212 */ /* 0x010fe400078e3cff */
[----:B------:R-:W-:Y:S02]  /*0d20*/  @P6 LOP3.LUT R5, R5, R20, RZ, 0x3c, !PT ;  /* 0x0000001405056212 */ /* 0x000fe400078e3cff */
[----:B------:R-:W-:Y:S02]  /*0d30*/  @P0 LOP3.LUT R2, R2, R27, RZ, 0x3c, !PT ;  /* 0x0000001b02020212 */ /* 0x000fe400078e3cff */
[----:B------:R-:W-:Y:S02]  /*0d40*/  @P0 LOP3.LUT R4, R4, R25, RZ, 0x3c, !PT ;  /* 0x0000001904040212 */ /* 0x000fe400078e3cff */
[----:B------:R-:W-:Y:S01]  /*0d50*/  @P0 LOP3.LUT R5, R5, R24, RZ, 0x3c, !PT ;  /* 0x0000001805050212 */ /* 0x000fe200078e3cff */
[----:B------:R-:W-:Y:S06]  /*0d60*/  @P1 BRA `(.L_x_29) ;  /* 0xfffffff400481947 */ /* 0x000fec000383ffff */
[----:B------:R-:W-:-:S05]  /*0d70*/  VIADD R17, R17, 0x1 ;  /* 0x0000000111117836 */ /* 0x000fca0000000000 */
[----:B------:R-:W-:-:S13]  /*0d80*/  ISETP.NE.AND P0, PT, R17, 0x5, PT ;  /* 0x000000051100780c */ /* 0x000fda0003f05270 */
[----:B------:R-:W-:Y:S05]  /*0d90*/  @P0 BRA `(.L_x_30) ;  /* 0xfffffff400300947 */ /* 0x000fea000383ffff */
[----:B------:R0:W-:Y:S01]  /*0da0*/  STG.E.64 desc[UR4][R6.64+0x8], R4 ;  /* 0x0000080406007986 */ /* 0x0001e2000c101b04 */
[----:B------:R-:W-:Y:S01]  /*0db0*/  VIADD R14, R14, 0x1 ;  /* 0x000000010e0e7836 */ /* 0x000fe20000000000 */
[----:B------:R-:W-:Y:S02]  /*0dc0*/  LOP3.LUT R11, R13, 0x3, RZ, 0xc0, !PT ;  /* 0x000000030d0b7812 */ /* 0x000fe400078ec0ff */
[----:B------:R0:W-:Y:S02]  /*0dd0*/  STG.E.64 desc[UR4][R6.64+0x10], R2 ;  /* 0x0000100206007986 */ /* 0x0001e4000c101b04 */
[----:B------:R-:W-:Y:S02]  /*0de0*/  ISETP.GE.U32.AND P0, PT, R14, R11, PT ;  /* 0x0000000b0e00720c */ /* 0x000fe40003f06070 */
[----:B------:R0:W-:Y:S11]  /*0df0*/  STG.E desc[UR4][R6.64+0x4], R15 ;  /* 0x0000040f06007986 */ /* 0x0001f6000c101904 */
[----:B------:R-:W-:Y:S05]  /*0e00*/  @!P0 BRA `(.L_x_31) ;  /* 0xfffffff400048947 */ /* 0x000fea000383ffff */
.L_x_28:
[----:B------:R-:W-:Y:S05]  /*0e10*/  BSYNC.RECONVERGENT B1 ;  /* 0x0000000000017941 */ /* 0x000fea0003800200 */
.L_x_27:
[C---:B------:R-:W-:Y:S01]  /*0e20*/  ISETP.GT.U32.AND P0, PT, R13.reuse, 0x3, PT ;  /* 0x000000030d00780c */ /* 0x040fe20003f04070 */
[----:B------:R-:W-:Y:S01]  /*0e30*/  VIADD R12, R12, 0x1 ;  /* 0x000000010c0c7836 */ /* 0x000fe20000000000 */
[--C-:B------:R-:W-:Y:S02]  /*0e40*/  SHF.R.U64 R13, R13, 0x2, R0.reuse ;  /* 0x000000020d0d7819 */ /* 0x100fe40000001200 */
[----:B------:R-:W-:Y:S02]  /*0e50*/  ISETP.GT.U32.AND.EX P0, PT, R0, RZ, PT, P0 ;  /* 0x000000ff0000720c */ /* 0x000fe40003f04100 */
[----:B------:R-:W-:-:S11]  /*0e60*/  SHF.R.U32.HI R0, RZ, 0x2, R0 ;  /* 0x00000002ff007819 */ /* 0x000fd60000011600 */
[----:B------:R-:W-:Y:S05]  /*0e70*/  @P0 BRA `(.L_x_32) ;  /* 0xfffffff000c80947 */ /* 0x000fea000383ffff */
.L_x_26:
[----:B------:R-:W-:Y:S05]  /*0e80*/  BSYNC.RECONVERGENT B0 ;  /* 0x0000000000007941 */ /* 0x000fea0003800200 */
.L_x_25:
[----:B------:R-:W-:Y:S04]  /*0e90*/  STG.E.64 desc[UR4][R6.64+0x18], RZ ;  /* 0x000018ff06007986 */ /* 0x000fe8000c101b04 */
[----:B------:R-:W-:Y:S04]  /*0ea0*/  STG.E desc[UR4][R6.64+0x20], RZ ;  /* 0x000020ff06007986 */ /* 0x000fe8000c101904 */
[----:B------:R-:W-:Y:S01]  /*0eb0*/  STG.E.64 desc[UR4][R6.64+0x28], RZ ;  /* 0x000028ff06007986 */ /* 0x000fe2000c101b04 */
[----:B------:R-:W-:Y:S05]  /*0ec0*/  EXIT ;  /* 0x000000000000794d */ /* 0x000fea0003800000 */
.L_x_33:
        /* <DEDUP_REMOVED lines=11> */
.L_x_44:


//--------------------- .nv.global.init           --------------------------
	.section	.nv.global.init,"aw",@progbits
	.align	4
.nv.global.init:
	.type		mrg32k3aM1SubSeq,@object
	.size		mrg32k3aM1SubSeq,(mrg32k3aM2SubSeq - mrg32k3aM1SubSeq)
mrg32k3aM1SubSeq:
        /*0000*/ 	.byte	0x0b, 0xcc, 0xee, 0x04, 0x73, 0x29, 0x8b, 0x6f, 0xf6, 0x53, 0x03, 0xf6, 0x23, 0xf6, 0xea, 0xda
        /* <DEDUP_REMOVED lines=125> */
	.type		mrg32k3aM2SubSeq,@object
	.size		mrg32k3aM2SubSeq,(mrg32k3aM1 - mrg32k3aM2SubSeq)
mrg32k3aM2SubSeq:
        /* <DEDUP_REMOVED lines=126> */
	.type		mrg32k3aM1,@object
	.size		mrg32k3aM1,(mrg32k3aM1Seq - mrg32k3aM1)
mrg32k3aM1:
        /* <DEDUP_REMOVED lines=144> */
	.type		mrg32k3aM1Seq,@object
	.size		mrg32k3aM1Seq,(mrg32k3aM2 - mrg32k3aM1Seq)
mrg32k3aM1Seq:
        /* <DEDUP_REMOVED lines=144> */
	.type		mrg32k3aM2,@object
	.size		mrg32k3aM2,(mrg32k3aM2Seq - mrg32k3aM2)
mrg32k3aM2:
        /* <DEDUP_REMOVED lines=144> */
	.type		mrg32k3aM2Seq,@object
	.size		mrg32k3aM2Seq,(precalc_xorwow_matrix - mrg32k3aM2Seq)
mrg32k3aM2Seq:
        /* <DEDUP_REMOVED lines=144> */
	.type		precalc_xorwow_matrix,@object
	.size		precalc_xorwow_matrix,(precalc_xorwow_offset_matrix - precalc_xorwow_matrix)
precalc_xorwow_matrix:
        /* <DEDUP_REMOVED lines=6400> */
	.type		precalc_xorwow_offset_matrix,@object
	.size		precalc_xorwow_offset_matrix,(.L_1 - precalc_xorwow_offset_matrix)
precalc_xorwow_offset_matrix:
        /* <DEDUP_REMOVED lines=6400> */
.L_1:


//--------------------- .nv.shared.reserved.0     --------------------------
	.section	.nv.shared.reserved.0,"aw",@nobits
	.weak		__nv_reservedSMEM_offset_0_alias
	.size		__nv_reservedSMEM_offset_0_alias, 0, 64
	.other		__nv_reservedSMEM_offset_0_alias,@"STO_CUDA_RESERVED_SHARED STV_DEFAULT"
__nv_reservedSMEM_offset_0_alias:
	.zero		0
	.zero		64


//--------------------- .nv.shared._Z9prefixsumPii --------------------------
	.section	.nv.shared._Z9prefixsumPii,"aw",@nobits
	.sectionflags	@""
	.align	4
.nv.shared._Z9prefixsumPii:
	.zero		1536


//--------------------- .nv.shared._Z8get_bestPiS_i --------------------------
	.section	.nv.shared._Z8get_bestPiS_i,"aw",@nobits
	.sectionflags	@""
	.align	4
.nv.shared._Z8get_bestPiS_i:
	.zero		2048


//--------------------- .nv.constant0._Z6mutatePiiP17curandStateXORWOW --------------------------
	.section	.nv.constant0._Z6mutatePiiP17curandStateXORWOW,"a",@progbits
	.sectionflags	@""
	.align	4
.nv.constant0._Z6mutatePiiP17curandStateXORWOW:
	.zero		920


//--------------------- .nv.constant0._Z9crossoverPiS_S_S_S_i --------------------------
	.section	.nv.constant0._Z9crossoverPiS_S_S_S_i,"a",@progbits
	.sectionflags	@""
	.align	4
.nv.constant0._Z9crossoverPiS_S_S_S_i:
	.zero		940


//--------------------- .nv.constant0._Z7preparePiS_S_S_P17curandStateXORWOWi --------------------------
	.section	.nv.constant0._Z7preparePiS_S_S_P17curandStateXORWOWi,"a",@progbits
	.sectionflags	@""
	.align	4
.nv.constant0._Z7preparePiS_S_S_P17curandStateXORWOWi:
	.zero		940


//--------------------- .nv.constant0._Z10copy_elitePiS_S_i --------------------------
	.section	.nv.constant0._Z10copy_elitePiS_S_i,"a",@progbits
	.sectionflags	@""
	.align	4
.nv.constant0._Z10copy_elitePiS_S_i:
	.zero		924


//--------------------- .nv.constant0._Z9prefixsumPii --------------------------
	.section	.nv.constant0._Z9prefixsumPii,"a",@progbits
	.sectionflags	@""
	.align	4
.nv.constant0._Z9prefixsumPii:
	.zero		908


//--------------------- .nv.constant0._Z8get_bestPiS_i --------------------------
	.section	.nv.constant0._Z8get_bestPiS_i,"a",@progbits
	.sectionflags	@""
	.align	4
.nv.constant0._Z8get_bestPiS_i:
	.zero		916


//--------------------- .nv.constant0._Z5checkPiS_ii --------------------------
	.section	.nv.constant0._Z5checkPiS_ii,"a",@progbits
	.sectionflags	@""
	.align	4
.nv.constant0._Z5checkPiS_ii:
	.zero		920


//--------------------- .nv.constant0._Z8evaluatePiS_iS_S_S_i --------------------------
	.section	.nv.constant0._Z8evaluatePiS_iS_S_S_i,"a",@progbits
	.sectionflags	@""
	.align	4
.nv.constant0._Z8evaluatePiS_iS_S_S_i:
	.zero		948


//--------------------- .nv.constant0._Z4zeroPi   --------------------------
	.section	.nv.constant0._Z4zeroPi,"a",@progbits
	.sectionflags	@""
	.align	4
.nv.constant0._Z4zeroPi:
	.zero		904


//--------------------- .nv.constant0._Z4initPiiiP17curandStateXORWOW --------------------------
	.section	.nv.constant0._Z4initPiiiP17curandStateXORWOW,"a",@progbits
	.sectionflags	@""
	.align	4
.nv.constant0._Z4initPiiiP17curandStateXORWOW:
	.zero		920


//--------------------- .nv.constant0._Z11curand_initP17curandStateXORWOWj --------------------------
	.section	.nv.constant0._Z11curand_initP17curandStateXORWOWj,"a",@progbits
	.sectionflags	@""
	.align	4
.nv.constant0._Z11curand_initP17curandStateXORWOWj:
	.zero		908


//--------------------- SYMBOLS --------------------------

	.type		.nv.reservedSmem.offset0,@object
	.size		.nv.reservedSmem.offset0,0x4
	.type		.nv.reservedSmem.cap,@object
	.size		.nv.reservedSmem.cap,0x4
